	.target	sm_103a

	.elftype	@"ET_EXEC"


//--------------------- .note.nv.tkinfo           --------------------------
	.section	.note.nv.tkinfo,"",@"SHT_NOTE"
	.sectionflags	@"SHF_NOTE_NV_TKINFO"
	.tkinfo
        /*0018*/ 	.word	0x00000002
        /*0030*/ 	.string	""
        /*0030*/ 	.string	"ptxas"
        /*0030*/ 	.string	"Cuda compilation tools, release 13.0, V13.0.88"
        /*0030*/ 	.string	"Build cuda_13.0.r13.0/compiler.36424714_0"
        /*0030*/ 	.string	"-arch sm_103a -m 64 "



//--------------------- .note.nv.cuinfo           --------------------------
	.section	.note.nv.cuinfo,"",@"SHT_NOTE"
	.sectionflags	@"SHF_NOTE_NV_CUINFO"
        /*0018*/ 	.short	0x0002
        /*001a*/ 	.short	0x0067
        /*001c*/ 	.short	0x0082
	.zero		2


//--------------------- .nv.info                  --------------------------
	.section	.nv.info,"",@"SHT_CUDA_INFO"
	.align	4


	//----- nvinfo : EIATTR_REGCOUNT
	.align		4
        /*0000*/ 	.byte	0x04, 0x2f
        /*0002*/ 	.short	(.L_12 - .L_11)
	.align		4
.L_11:
        /*0004*/ 	.word	index@(_ZN7cutlass13device_kernelIN5flash11enable_sm90INS1_16FlashAttnFwdSm90INS1_25CollectiveMainloopFwdSm90ILi2EN4cute5tupleIJNS5_1CILi1EEES8_S8_EEENS6_IJNS7_ILi128EEENS7_ILi160EEENS7_ILi192EEEEEELi128ENS_12float_e4m3_tEfNS_4arch4Sm90ELb1ELb0ELb1ELb1ELb0ELb1ELb0ELb1ELb1ELb0ELb0ELb0EEENS1_21CollectiveEpilogueFwdINS6_IJSA_SA_SB_EEES9_NS_10bfloat16_tESG_Li256ELb1ELb0ELb0ELb1EEENS1_36VarlenDynamicPersistentTileSchedulerILi128ELi160ELi256ELi128ELb0ELb0ELb1ELb1ELb1ELb1EEEEEEEEEvNT_6ParamsE)
        /*0008*/ 	.word	0x00000004


	//----- nvinfo : EIATTR_FRAME_SIZE
	.align		4
.L_12:
        /*000c*/ 	.byte	0x04, 0x11
        /*000e*/ 	.short	(.L_14 - .L_13)
	.align		4
.L_13:
        /*0010*/ 	.word	index@(_ZN7cutlass13device_kernelIN5flash11enable_sm90INS1_16FlashAttnFwdSm90INS1_25CollectiveMainloopFwdSm90ILi2EN4cute5tupleIJNS5_1CILi1EEES8_S8_EEENS6_IJNS7_ILi128EEENS7_ILi160EEENS7_ILi192EEEEEELi128ENS_12float_e4m3_tEfNS_4arch4Sm90ELb1ELb0ELb1ELb1ELb0ELb1ELb0ELb1ELb1ELb0ELb0ELb0EEENS1_21CollectiveEpilogueFwdINS6_IJSA_SA_SB_EEES9_NS_10bfloat16_tESG_Li256ELb1ELb0ELb0ELb1EEENS1_36VarlenDynamicPersistentTileSchedulerILi128ELi160ELi256ELi128ELb0ELb0ELb1ELb1ELb1ELb1EEEEEEEEEvNT_6ParamsE)
        /*0014*/ 	.word	0x00000000


	//----- nvinfo : EIATTR_REGCOUNT
	.align		4
.L_14:
        /*0018*/ 	.byte	0x04, 0x2f
        /*001a*/ 	.short	(.L_16 - .L_15)
	.align		4
.L_15:
        /*001c*/ 	.word	index@(_ZN7cutlass13device_kernelIN5flash11enable_sm90INS1_16FlashAttnFwdSm90INS1_25CollectiveMainloopFwdSm90ILi2EN4cute5tupleIJNS5_1CILi1EEES8_S8_EEENS6_IJNS7_ILi128EEENS7_ILi160EEENS7_ILi192EEEEEELi128ENS_12float_e4m3_tEfNS_4arch4Sm90ELb1ELb0ELb1ELb1ELb0ELb0ELb0ELb1ELb1ELb0ELb0ELb0EEENS1_21CollectiveEpilogueFwdINS6_IJSA_SA_SB_EEES9_NS_10bfloat16_tESG_Li256ELb1ELb0ELb0ELb1EEENS1_36VarlenDynamicPersistentTileSchedulerILi128ELi160ELi256ELi128ELb0ELb0ELb1ELb1ELb1ELb1EEEEEEEEEvNT_6ParamsE)
        /*0020*/ 	.word	0x00000004


	//----- nvinfo : EIATTR_FRAME_SIZE
	.align		4
.L_16:
        /*0024*/ 	.byte	0x04, 0x11
        /*0026*/ 	.short	(.L_18 - .L_17)
	.align		4
.L_17:
        /*0028*/ 	.word	index@(_ZN7cutlass13device_kernelIN5flash11enable_sm90INS1_16FlashAttnFwdSm90INS1_25CollectiveMainloopFwdSm90ILi2EN4cute5tupleIJNS5_1CILi1EEES8_S8_EEENS6_IJNS7_ILi128EEENS7_ILi160EEENS7_ILi192EEEEEELi128ENS_12float_e4m3_tEfNS_4arch4Sm90ELb1ELb0ELb1ELb1ELb0ELb0ELb0ELb1ELb1ELb0ELb0ELb0EEENS1_21CollectiveEpilogueFwdINS6_IJSA_SA_SB_EEES9_NS_10bfloat16_tESG_Li256ELb1ELb0ELb0ELb1EEENS1_36VarlenDynamicPersistentTileSchedulerILi128ELi160ELi256ELi128ELb0ELb0ELb1ELb1ELb1ELb1EEEEEEEEEvNT_6ParamsE)
        /*002c*/ 	.word	0x00000000


	//----- nvinfo : EIATTR_REGCOUNT
	.align		4
.L_18:
        /*0030*/ 	.byte	0x04, 0x2f
        /*0032*/ 	.short	(.L_20 - .L_19)
	.align		4
.L_19:
        /*0034*/ 	.word	index@(_ZN7cutlass13device_kernelIN5flash11enable_sm90INS1_16FlashAttnFwdSm90INS1_25CollectiveMainloopFwdSm90ILi2EN4cute5tupleIJNS5_1CILi1EEES8_S8_EEENS6_IJNS7_ILi128EEENS7_ILi160EEENS7_ILi192EEEEEELi128ENS_12float_e4m3_tEfNS_4arch4Sm90ELb1ELb0ELb1ELb0ELb0ELb0ELb0ELb1ELb1ELb0ELb0ELb0EEENS1_21CollectiveEpilogueFwdINS6_IJSA_SA_SB_EEES9_NS_10bfloat16_tESG_Li256ELb0ELb0ELb0ELb1EEENS1_30DynamicPersistentTileSchedulerILi256ELi128ELb0ELb0ELb1EEEEEEEEEvNT_6ParamsE)
        /*0038*/ 	.word	0x00000004


	//----- nvinfo : EIATTR_FRAME_SIZE
	.align		4
.L_20:
        /*003c*/ 	.byte	0x04, 0x11
        /*003e*/ 	.short	(.L_22 - .L_21)
	.align		4
.L_21:
        /*0040*/ 	.word	index@(_ZN7cutlass13device_kernelIN5flash11enable_sm90INS1_16FlashAttnFwdSm90INS1_25CollectiveMainloopFwdSm90ILi2EN4cute5tupleIJNS5_1CILi1EEES8_S8_EEENS6_IJNS7_ILi128EEENS7_ILi160EEENS7_ILi192EEEEEELi128ENS_12float_e4m3_tEfNS_4arch4Sm90ELb1ELb0ELb1ELb0ELb0ELb0ELb0ELb1ELb1ELb0ELb0ELb0EEENS1_21CollectiveEpilogueFwdINS6_IJSA_SA_SB_EEES9_NS_10bfloat16_tESG_Li256ELb0ELb0ELb0ELb1EEENS1_30DynamicPersistentTileSchedulerILi256ELi128ELb0ELb0ELb1EEEEEEEEEvNT_6ParamsE)
        /*0044*/ 	.word	0x00000000


	//----- nvinfo : EIATTR_REGCOUNT
	.align		4
.L_22:
        /*0048*/ 	.byte	0x04, 0x2f
        /*004a*/ 	.short	(.L_24 - .L_23)
	.align		4
.L_23:
        /*004c*/ 	.word	index@(_ZN7cutlass13device_kernelIN5flash11enable_sm90INS1_16FlashAttnFwdSm90INS1_25CollectiveMainloopFwdSm90ILi2EN4cute5tupleIJNS5_1CILi1EEES8_S8_EEENS6_IJNS7_ILi128EEESA_NS7_ILi192EEEEEELi128ENS_12float_e4m3_tEfNS_4arch4Sm90ELb0ELb1ELb1ELb1ELb0ELb1ELb0ELb1ELb1ELb0ELb0ELb0EEENS1_21CollectiveEpilogueFwdINS6_IJSA_SA_SA_EEES9_NS_10bfloat16_tESF_Li256ELb1ELb0ELb0ELb1EEENS1_36VarlenDynamicPersistentTileSchedulerILi128ELi128ELi256ELi128ELb0ELb0ELb1ELb1ELb0ELb1EEEEEEEEEvNT_6ParamsE)
        /*0050*/ 	.word	0x00000004


	//----- nvinfo : EIATTR_FRAME_SIZE
	.align		4
.L_24:
        /*0054*/ 	.byte	0x04, 0x11
        /*0056*/ 	.short	(.L_26 - .L_25)
	.align		4
.L_25:
        /*0058*/ 	.word	index@(_ZN7cutlass13device_kernelIN5flash11enable_sm90INS1_16FlashAttnFwdSm90INS1_25CollectiveMainloopFwdSm90ILi2EN4cute5tupleIJNS5_1CILi1EEES8_S8_EEENS6_IJNS7_ILi128EEESA_NS7_ILi192EEEEEELi128ENS_12float_e4m3_tEfNS_4arch4Sm90ELb0ELb1ELb1ELb1ELb0ELb1ELb0ELb1ELb1ELb0ELb0ELb0EEENS1_21CollectiveEpilogueFwdINS6_IJSA_SA_SA_EEES9_NS_10bfloat16_tESF_Li256ELb1ELb0ELb0ELb1EEENS1_36VarlenDynamicPersistentTileSchedulerILi128ELi128ELi256ELi128ELb0ELb0ELb1ELb1ELb0ELb1EEEEEEEEEvNT_6ParamsE)
        /*005c*/ 	.word	0x00000000


	//----- nvinfo : EIATTR_REGCOUNT
	.align		4
.L_26:
        /*0060*/ 	.byte	0x04, 0x2f
        /*0062*/ 	.short	(.L_28 - .L_27)
	.align		4
.L_27:
        /*0064*/ 	.word	index@(_ZN7cutlass13device_kernelIN5flash11enable_sm90INS1_16FlashAttnFwdSm90INS1_25CollectiveMainloopFwdSm90ILi2EN4cute5tupleIJNS5_1CILi1EEES8_S8_EEENS6_IJNS7_ILi128EEESA_NS7_ILi192EEEEEELi128ENS_12float_e4m3_tEfNS_4arch4Sm90ELb0ELb1ELb1ELb1ELb0ELb0ELb0ELb1ELb1ELb0ELb0ELb0EEENS1_21CollectiveEpilogueFwdINS6_IJSA_SA_SA_EEES9_NS_10bfloat16_tESF_Li256ELb1ELb0ELb0ELb1EEENS1_36VarlenDynamicPersistentTileSchedulerILi128ELi128ELi256ELi128ELb0ELb0ELb1ELb1ELb0ELb1EEEEEEEEEvNT_6ParamsE)
        /*0068*/ 	.word	0x00000004


	//----- nvinfo : EIATTR_FRAME_SIZE
	.align		4
.L_28:
        /*006c*/ 	.byte	0x04, 0x11
        /*006e*/ 	.short	(.L_30 - .L_29)
	.align		4
.L_29:
        /*0070*/ 	.word	index@(_ZN7cutlass13device_kernelIN5flash11enable_sm90INS1_16FlashAttnFwdSm90INS1_25CollectiveMainloopFwdSm90ILi2EN4cute5tupleIJNS5_1CILi1EEES8_S8_EEENS6_IJNS7_ILi128EEESA_NS7_ILi192EEEEEELi128ENS_12float_e4m3_tEfNS_4arch4Sm90ELb0ELb1ELb1ELb1ELb0ELb0ELb0ELb1ELb1ELb0ELb0ELb0EEENS1_21CollectiveEpilogueFwdINS6_IJSA_SA_SA_EEES9_NS_10bfloat16_tESF_Li256ELb1ELb0ELb0ELb1EEENS1_36VarlenDynamicPersistentTileSchedulerILi128ELi128ELi256ELi128ELb0ELb0ELb1ELb1ELb0ELb1EEEEEEEEEvNT_6ParamsE)
        /*0074*/ 	.word	0x00000000


	//----- nvinfo : EIATTR_REGCOUNT
	.align		4
.L_30:
        /*0078*/ 	.byte	0x04, 0x2f
        /*007a*/ 	.short	(.L_32 - .L_31)
	.align		4
.L_31:
        /*007c*/ 	.word	index@(_ZN7cutlass13device_kernelIN5flash11enable_sm90INS1_16FlashAttnFwdSm90INS1_25CollectiveMainloopFwdSm90ILi2EN4cute5tupleIJNS5_1CILi1EEES8_S8_EEENS6_IJNS7_ILi128EEESA_NS7_ILi192EEEEEELi128ENS_12float_e4m3_tEfNS_4arch4Sm90ELb0ELb1ELb1ELb0ELb0ELb0ELb0ELb1ELb1ELb0ELb0ELb0EEENS1_21CollectiveEpilogueFwdINS6_IJSA_SA_SA_EEES9_NS_10bfloat16_tESF_Li256ELb0ELb0ELb0ELb1EEENS1_30DynamicPersistentTileSchedulerILi256ELi128ELb0ELb0ELb1EEEEEEEEEvNT_6ParamsE)
        /*0080*/ 	.word	0x00000004


	//----- nvinfo : EIATTR_FRAME_SIZE
	.align		4
.L_32:
        /*0084*/ 	.byte	0x04, 0x11
        /*0086*/ 	.short	(.L_34 - .L_33)
	.align		4
.L_33:
        /*0088*/ 	.word	index@(_ZN7cutlass13device_kernelIN5flash11enable_sm90INS1_16FlashAttnFwdSm90INS1_25CollectiveMainloopFwdSm90ILi2EN4cute5tupleIJNS5_1CILi1EEES8_S8_EEENS6_IJNS7_ILi128EEESA_NS7_ILi192EEEEEELi128ENS_12float_e4m3_tEfNS_4arch4Sm90ELb0ELb1ELb1ELb0ELb0ELb0ELb0ELb1ELb1ELb0ELb0ELb0EEENS1_21CollectiveEpilogueFwdINS6_IJSA_SA_SA_EEES9_NS_10bfloat16_tESF_Li256ELb0ELb0ELb0ELb1EEENS1_30DynamicPersistentTileSchedulerILi256ELi128ELb0ELb0ELb1EEEEEEEEEvNT_6ParamsE)
        /*008c*/ 	.word	0x00000000


	//----- nvinfo : EIATTR_REGCOUNT
	.align		4
.L_34:
        /*0090*/ 	.byte	0x04, 0x2f
        /*0092*/ 	.short	(.L_36 - .L_35)
	.align		4
.L_35:
        /*0094*/ 	.word	index@(_ZN7cutlass13device_kernelIN5flash11enable_sm90INS1_16FlashAttnFwdSm90INS1_25CollectiveMainloopFwdSm90ILi2EN4cute5tupleIJNS5_1CILi1EEES8_S8_EEENS6_IJNS7_ILi128EEENS7_ILi160EEENS7_ILi192EEEEEELi128ENS_12float_e4m3_tEfNS_4arch4Sm90ELb0ELb0ELb1ELb1ELb0ELb1ELb0ELb1ELb1ELb0ELb0ELb0EEENS1_21CollectiveEpilogueFwdINS6_IJSA_SA_SB_EEES9_NS_10bfloat16_tESG_Li256ELb1ELb0ELb0ELb1EEENS1_36VarlenDynamicPersistentTileSchedulerILi128ELi160ELi256ELi128ELb0ELb0ELb1ELb0ELb1ELb1EEEEEEEEEvNT_6ParamsE)
        /*0098*/ 	.word	0x00000004


	//----- nvinfo : EIATTR_FRAME_SIZE
	.align		4
.L_36:
        /*009c*/ 	.byte	0x04, 0x11
        /*009e*/ 	.short	(.L_38 - .L_37)
	.align		4
.L_37:
        /*00a0*/ 	.word	index@(_ZN7cutlass13device_kernelIN5flash11enable_sm90INS1_16FlashAttnFwdSm90INS1_25CollectiveMainloopFwdSm90ILi2EN4cute5tupleIJNS5_1CILi1EEES8_S8_EEENS6_IJNS7_ILi128EEENS7_ILi160EEENS7_ILi192EEEEEELi128ENS_12float_e4m3_tEfNS_4arch4Sm90ELb0ELb0ELb1ELb1ELb0ELb1ELb0ELb1ELb1ELb0ELb0ELb0EEENS1_21CollectiveEpilogueFwdINS6_IJSA_SA_SB_EEES9_NS_10bfloat16_tESG_Li256ELb1ELb0ELb0ELb1EEENS1_36VarlenDynamicPersistentTileSchedulerILi128ELi160ELi256ELi128ELb0ELb0ELb1ELb0ELb1ELb1EEEEEEEEEvNT_6ParamsE)
        /*00a4*/ 	.word	0x00000000


	//----- nvinfo : EIATTR_REGCOUNT
	.align		4
.L_38:
        /*00a8*/ 	.byte	0x04, 0x2f
        /*00aa*/ 	.short	(.L_40 - .L_39)
	.align		4
.L_39:
        /*00ac*/ 	.word	index@(_ZN7cutlass13device_kernelIN5flash11enable_sm90INS1_16FlashAttnFwdSm90INS1_25CollectiveMainloopFwdSm90ILi2EN4cute5tupleIJNS5_1CILi1EEES8_S8_EEENS6_IJNS7_ILi128EEENS7_ILi160EEENS7_ILi192EEEEEELi128ENS_12float_e4m3_tEfNS_4arch4Sm90ELb0ELb0ELb1ELb1ELb0ELb0ELb0ELb1ELb1ELb0ELb0ELb0EEENS1_21CollectiveEpilogueFwdINS6_IJSA_SA_SB_EEES9_NS_10bfloat16_tESG_Li256ELb1ELb0ELb0ELb1EEENS1_36VarlenDynamicPersistentTileSchedulerILi128ELi160ELi256ELi128ELb0ELb0ELb1ELb0ELb1ELb1EEEEEEEEEvNT_6ParamsE)
        /*00b0*/ 	.word	0x00000004


	//----- nvinfo : EIATTR_FRAME_SIZE
	.align		4
.L_40:
        /*00b4*/ 	.byte	0x04, 0x11
        /*00b6*/ 	.short	(.L_42 - .L_41)
	.align		4
.L_41:
        /*00b8*/ 	.word	index@(_ZN7cutlass13device_kernelIN5flash11enable_sm90INS1_16FlashAttnFwdSm90INS1_25CollectiveMainloopFwdSm90ILi2EN4cute5tupleIJNS5_1CILi1EEES8_S8_EEENS6_IJNS7_ILi128EEENS7_ILi160EEENS7_ILi192EEEEEELi128ENS_12float_e4m3_tEfNS_4arch4Sm90ELb0ELb0ELb1ELb1ELb0ELb0ELb0ELb1ELb1ELb0ELb0ELb0EEENS1_21CollectiveEpilogueFwdINS6_IJSA_SA_SB_EEES9_NS_10bfloat16_tESG_Li256ELb1ELb0ELb0ELb1EEENS1_36VarlenDynamicPersistentTileSchedulerILi128ELi160ELi256ELi128ELb0ELb0ELb1ELb0ELb1ELb1EEEEEEEEEvNT_6ParamsE)
        /*00bc*/ 	.word	0x00000000


	//----- nvinfo : EIATTR_REGCOUNT
	.align		4
.L_42:
        /*00c0*/ 	.byte	0x04, 0x2f
        /*00c2*/ 	.short	(.L_44 - .L_43)
	.align		4
.L_43:
        /*00c4*/ 	.word	index@(_ZN7cutlass13device_kernelIN5flash11enable_sm90INS1_16FlashAttnFwdSm90INS1_25CollectiveMainloopFwdSm90ILi2EN4cute5tupleIJNS5_1CILi2EEENS7_ILi1EEES9_EEENS6_IJNS7_ILi128EEENS7_ILi160EEENS7_ILi192EEEEEELi128ENS_12float_e4m3_tEfNS_4arch4Sm90ELb0ELb0ELb1ELb0ELb0ELb0ELb0ELb1ELb1ELb0ELb0ELb0EEENS1_21CollectiveEpilogueFwdINS6_IJSB_SB_SC_EEESA_NS_10bfloat16_tESH_Li256ELb0ELb0ELb0ELb1EEENS1_29StaticPersistentTileSchedulerILb0EEEEEEEEEvNT_6ParamsE)
        /*00c8*/ 	.word	0x00000004


	//----- nvinfo : EIATTR_FRAME_SIZE
	.align		4
.L_44:
        /*00cc*/ 	.byte	0x04, 0x11
        /*00ce*/ 	.short	(.L_46 - .L_45)
	.align		4
.L_45:
        /*00d0*/ 	.word	index@(_ZN7cutlass13device_kernelIN5flash11enable_sm90INS1_16FlashAttnFwdSm90INS1_25CollectiveMainloopFwdSm90ILi2EN4cute5tupleIJNS5_1CILi2EEENS7_ILi1EEES9_EEENS6_IJNS7_ILi128EEENS7_ILi160EEENS7_ILi192EEEEEELi128ENS_12float_e4m3_tEfNS_4arch4Sm90ELb0ELb0ELb1ELb0ELb0ELb0ELb0ELb1ELb1ELb0ELb0ELb0EEENS1_21CollectiveEpilogueFwdINS6_IJSB_SB_SC_EEESA_NS_10bfloat16_tESH_Li256ELb0ELb0ELb0ELb1EEENS1_29StaticPersistentTileSchedulerILb0EEEEEEEEEvNT_6ParamsE)
        /*00d4*/ 	.word	0x00000000


	//----- nvinfo : EIATTR_REGCOUNT
	.align		4
.L_46:
        /*00d8*/ 	.byte	0x04, 0x2f
        /*00da*/ 	.short	(.L_48 - .L_47)
	.align		4
.L_47:
        /*00dc*/ 	.word	index@(_ZN7cutlass13device_kernelIN5flash11enable_sm90INS1_16FlashAttnFwdSm90INS1_25CollectiveMainloopFwdSm90ILi2EN4cute5tupleIJNS5_1CILi1EEES8_S8_EEENS6_IJNS7_ILi128EEENS7_ILi160EEENS7_ILi192EEEEEELi128ENS_12float_e4m3_tEfNS_4arch4Sm90ELb0ELb0ELb1ELb0ELb0ELb0ELb0ELb1ELb1ELb0ELb0ELb0EEENS1_21CollectiveEpilogueFwdINS6_IJSA_SA_SB_EEES9_NS_10bfloat16_tESG_Li256ELb0ELb0ELb0ELb1EEENS1_29StaticPersistentTileSchedulerILb0EEEEEEEEEvNT_6ParamsE)
        /*00e0*/ 	.word	0x00000004


	//----- nvinfo : EIATTR_FRAME_SIZE
	.align		4
.L_48:
        /*00e4*/ 	.byte	0x04, 0x11
        /*00e6*/ 	.short	(.L_50 - .L_49)
	.align		4
.L_49:
        /*00e8*/ 	.word	index@(_ZN7cutlass13device_kernelIN5flash11enable_sm90INS1_16FlashAttnFwdSm90INS1_25CollectiveMainloopFwdSm90ILi2EN4cute5tupleIJNS5_1CILi1EEES8_S8_EEENS6_IJNS7_ILi128EEENS7_ILi160EEENS7_ILi192EEEEEELi128ENS_12float_e4m3_tEfNS_4arch4Sm90ELb0ELb0ELb1ELb0ELb0ELb0ELb0ELb1ELb1ELb0ELb0ELb0EEENS1_21CollectiveEpilogueFwdINS6_IJSA_SA_SB_EEES9_NS_10bfloat16_tESG_Li256ELb0ELb0ELb0ELb1EEENS1_29StaticPersistentTileSchedulerILb0EEEEEEEEEvNT_6ParamsE)
        /*00ec*/ 	.word	0x00000000


	//----- nvinfo : EIATTR_MIN_STACK_SIZE
	.align		4
.L_50:
        /*00f0*/ 	.byte	0x04, 0x12
        /*00f2*/ 	.short	(.L_52 - .L_51)
	.align		4
.L_51:
        /*00f4*/ 	.word	index@(_ZN7cutlass13device_kernelIN5flash11enable_sm90INS1_16FlashAttnFwdSm90INS1_25CollectiveMainloopFwdSm90ILi2EN4cute5tupleIJNS5_1CILi1EEES8_S8_EEENS6_IJNS7_ILi128EEENS7_ILi160EEENS7_ILi192EEEEEELi128ENS_12float_e4m3_tEfNS_4arch4Sm90ELb0ELb0ELb1ELb0ELb0ELb0ELb0ELb1ELb1ELb0ELb0ELb0EEENS1_21CollectiveEpilogueFwdINS6_IJSA_SA_SB_EEES9_NS_10bfloat16_tESG_Li256ELb0ELb0ELb0ELb1EEENS1_29StaticPersistentTileSchedulerILb0EEEEEEEEEvNT_6ParamsE)
        /*00f8*/ 	.word	0x00000000


	//----- nvinfo : EIATTR_MIN_STACK_SIZE
	.align		4
.L_52:
        /*00fc*/ 	.byte	0x04, 0x12
        /*00fe*/ 	.short	(.L_54 - .L_53)
	.align		4
.L_53:
        /*0100*/ 	.word	index@(_ZN7cutlass13device_kernelIN5flash11enable_sm90INS1_16FlashAttnFwdSm90INS1_25CollectiveMainloopFwdSm90ILi2EN4cute5tupleIJNS5_1CILi2EEENS7_ILi1EEES9_EEENS6_IJNS7_ILi128EEENS7_ILi160EEENS7_ILi192EEEEEELi128ENS_12float_e4m3_tEfNS_4arch4Sm90ELb0ELb0ELb1ELb0ELb0ELb0ELb0ELb1ELb1ELb0ELb0ELb0EEENS1_21CollectiveEpilogueFwdINS6_IJSB_SB_SC_EEESA_NS_10bfloat16_tESH_Li256ELb0ELb0ELb0ELb1EEENS1_29StaticPersistentTileSchedulerILb0EEEEEEEEEvNT_6ParamsE)
        /*0104*/ 	.word	0x00000000


	//----- nvinfo : EIATTR_MIN_STACK_SIZE
	.align		4
.L_54:
        /*0108*/ 	.byte	0x04, 0x12
        /*010a*/ 	.short	(.L_56 - .L_55)
	.align		4
.L_55:
        /*010c*/ 	.word	index@(_ZN7cutlass13device_kernelIN5flash11enable_sm90INS1_16FlashAttnFwdSm90INS1_25CollectiveMainloopFwdSm90ILi2EN4cute5tupleIJNS5_1CILi1EEES8_S8_EEENS6_IJNS7_ILi128EEENS7_ILi160EEENS7_ILi192EEEEEELi128ENS_12float_e4m3_tEfNS_4arch4Sm90ELb0ELb0ELb1ELb1ELb0ELb0ELb0ELb1ELb1ELb0ELb0ELb0EEENS1_21CollectiveEpilogueFwdINS6_IJSA_SA_SB_EEES9_NS_10bfloat16_tESG_Li256ELb1ELb0ELb0ELb1EEENS1_36VarlenDynamicPersistentTileSchedulerILi128ELi160ELi256ELi128ELb0ELb0ELb1ELb0ELb1ELb1EEEEEEEEEvNT_6ParamsE)
        /*0110*/ 	.word	0x00000000


	//----- nvinfo : EIATTR_MIN_STACK_SIZE
	.align		4
.L_56:
        /*0114*/ 	.byte	0x04, 0x12
        /*0116*/ 	.short	(.L_58 - .L_57)
	.align		4
.L_57:
        /*0118*/ 	.word	index@(_ZN7cutlass13device_kernelIN5flash11enable_sm90INS1_16FlashAttnFwdSm90INS1_25CollectiveMainloopFwdSm90ILi2EN4cute5tupleIJNS5_1CILi1EEES8_S8_EEENS6_IJNS7_ILi128EEENS7_ILi160EEENS7_ILi192EEEEEELi128ENS_12float_e4m3_tEfNS_4arch4Sm90ELb0ELb0ELb1ELb1ELb0ELb1ELb0ELb1ELb1ELb0ELb0ELb0EEENS1_21CollectiveEpilogueFwdINS6_IJSA_SA_SB_EEES9_NS_10bfloat16_tESG_Li256ELb1ELb0ELb0ELb1EEENS1_36VarlenDynamicPersistentTileSchedulerILi128ELi160ELi256ELi128ELb0ELb0ELb1ELb0ELb1ELb1EEEEEEEEEvNT_6ParamsE)
        /*011c*/ 	.word	0x00000000


	//----- nvinfo : EIATTR_MIN_STACK_SIZE
	.align		4
.L_58:
        /*0120*/ 	.byte	0x04, 0x12
        /*0122*/ 	.short	(.L_60 - .L_59)
	.align		4
.L_59:
        /*0124*/ 	.word	index@(_ZN7cutlass13device_kernelIN5flash11enable_sm90INS1_16FlashAttnFwdSm90INS1_25CollectiveMainloopFwdSm90ILi2EN4cute5tupleIJNS5_1CILi1EEES8_S8_EEENS6_IJNS7_ILi128EEESA_NS7_ILi192EEEEEELi128ENS_12float_e4m3_tEfNS_4arch4Sm90ELb0ELb1ELb1ELb0ELb0ELb0ELb0ELb1ELb1ELb0ELb0ELb0EEENS1_21CollectiveEpilogueFwdINS6_IJSA_SA_SA_EEES9_NS_10bfloat16_tESF_Li256ELb0ELb0ELb0ELb1EEENS1_30DynamicPersistentTileSchedulerILi256ELi128ELb0ELb0ELb1EEEEEEEEEvNT_6ParamsE)
        /*0128*/ 	.word	0x00000000


	//----- nvinfo : EIATTR_MIN_STACK_SIZE
	.align		4
.L_60:
        /*012c*/ 	.byte	0x04, 0x12
        /*012e*/ 	.short	(.L_62 - .L_61)
	.align		4
.L_61:
        /*0130*/ 	.word	index@(_ZN7cutlass13device_kernelIN5flash11enable_sm90INS1_16FlashAttnFwdSm90INS1_25CollectiveMainloopFwdSm90ILi2EN4cute5tupleIJNS5_1CILi1EEES8_S8_EEENS6_IJNS7_ILi128EEESA_NS7_ILi192EEEEEELi128ENS_12float_e4m3_tEfNS_4arch4Sm90ELb0ELb1ELb1ELb1ELb0ELb0ELb0ELb1ELb1ELb0ELb0ELb0EEENS1_21CollectiveEpilogueFwdINS6_IJSA_SA_SA_EEES9_NS_10bfloat16_tESF_Li256ELb1ELb0ELb0ELb1EEENS1_36VarlenDynamicPersistentTileSchedulerILi128ELi128ELi256ELi128ELb0ELb0ELb1ELb1ELb0ELb1EEEEEEEEEvNT_6ParamsE)
        /*0134*/ 	.word	0x00000000


	//----- nvinfo : EIATTR_MIN_STACK_SIZE
	.align		4
.L_62:
        /*0138*/ 	.byte	0x04, 0x12
        /*013a*/ 	.short	(.L_64 - .L_63)
	.align		4
.L_63:
        /*013c*/ 	.word	index@(_ZN7cutlass13device_kernelIN5flash11enable_sm90INS1_16FlashAttnFwdSm90INS1_25CollectiveMainloopFwdSm90ILi2EN4cute5tupleIJNS5_1CILi1EEES8_S8_EEENS6_IJNS7_ILi128EEESA_NS7_ILi192EEEEEELi128ENS_12float_e4m3_tEfNS_4arch4Sm90ELb0ELb1ELb1ELb1ELb0ELb1ELb0ELb1ELb1ELb0ELb0ELb0EEENS1_21CollectiveEpilogueFwdINS6_IJSA_SA_SA_EEES9_NS_10bfloat16_tESF_Li256ELb1ELb0ELb0ELb1EEENS1_36VarlenDynamicPersistentTileSchedulerILi128ELi128ELi256ELi128ELb0ELb0ELb1ELb1ELb0ELb1EEEEEEEEEvNT_6ParamsE)
        /*0140*/ 	.word	0x00000000


	//----- nvinfo : EIATTR_MIN_STACK_SIZE
	.align		4
.L_64:
        /*0144*/ 	.byte	0x04, 0x12
        /*0146*/ 	.short	(.L_66 - .L_65)
	.align		4
.L_65:
        /*0148*/ 	.word	index@(_ZN7cutlass13device_kernelIN5flash11enable_sm90INS1_16FlashAttnFwdSm90INS1_25CollectiveMainloopFwdSm90ILi2EN4cute5tupleIJNS5_1CILi1EEES8_S8_EEENS6_IJNS7_ILi128EEENS7_ILi160EEENS7_ILi192EEEEEELi128ENS_12float_e4m3_tEfNS_4arch4Sm90ELb1ELb0ELb1ELb0ELb0ELb0ELb0ELb1ELb1ELb0ELb0ELb0EEENS1_21CollectiveEpilogueFwdINS6_IJSA_SA_SB_EEES9_NS_10bfloat16_tESG_Li256ELb0ELb0ELb0ELb1EEENS1_30DynamicPersistentTileSchedulerILi256ELi128ELb0ELb0ELb1EEEEEEEEEvNT_6ParamsE)
        /*014c*/ 	.word	0x00000000


	//----- nvinfo : EIATTR_MIN_STACK_SIZE
	.align		4
.L_66:
        /*0150*/ 	.byte	0x04, 0x12
        /*0152*/ 	.short	(.L_68 - .L_67)
	.align		4
.L_67:
        /*0154*/ 	.word	index@(_ZN7cutlass13device_kernelIN5flash11enable_sm90INS1_16FlashAttnFwdSm90INS1_25CollectiveMainloopFwdSm90ILi2EN4cute5tupleIJNS5_1CILi1EEES8_S8_EEENS6_IJNS7_ILi128EEENS7_ILi160EEENS7_ILi192EEEEEELi128ENS_12float_e4m3_tEfNS_4arch4Sm90ELb1ELb0ELb1ELb1ELb0ELb0ELb0ELb1ELb1ELb0ELb0ELb0EEENS1_21CollectiveEpilogueFwdINS6_IJSA_SA_SB_EEES9_NS_10bfloat16_tESG_Li256ELb1ELb0ELb0ELb1EEENS1_36VarlenDynamicPersistentTileSchedulerILi128ELi160ELi256ELi128ELb0ELb0ELb1ELb1ELb1ELb1EEEEEEEEEvNT_6ParamsE)
        /*0158*/ 	.word	0x00000000


	//----- nvinfo : EIATTR_MIN_STACK_SIZE
	.align		4
.L_68:
        /*015c*/ 	.byte	0x04, 0x12
        /*015e*/ 	.short	(.L_70 - .L_69)
	.align		4
.L_69:
        /*0160*/ 	.word	index@(_ZN7cutlass13device_kernelIN5flash11enable_sm90INS1_16FlashAttnFwdSm90INS1_25CollectiveMainloopFwdSm90ILi2EN4cute5tupleIJNS5_1CILi1EEES8_S8_EEENS6_IJNS7_ILi128EEENS7_ILi160EEENS7_ILi192EEEEEELi128ENS_12float_e4m3_tEfNS_4arch4Sm90ELb1ELb0ELb1ELb1ELb0ELb1ELb0ELb1ELb1ELb0ELb0ELb0EEENS1_21CollectiveEpilogueFwdINS6_IJSA_SA_SB_EEES9_NS_10bfloat16_tESG_Li256ELb1ELb0ELb0ELb1EEENS1_36VarlenDynamicPersistentTileSchedulerILi128ELi160ELi256ELi128ELb0ELb0ELb1ELb1ELb1ELb1EEEEEEEEEvNT_6ParamsE)
        /*0164*/ 	.word	0x00000000
.L_70:


//--------------------- .nv.compat                --------------------------
	.section	.nv.compat,"",@"SHT_CUDA_COMPAT_INFO"
	.align	4
        /*0000*/ 	.byte	0x02, 0x09, 0x01, 0x00, 0x02, 0x02, 0x01, 0x00, 0x02, 0x05, 0x05, 0x00, 0x03, 0x07, 0x01, 0x01
        /*0010*/ 	.byte	0x02, 0x03, 0x00, 0x00, 0x02, 0x06, 0x01, 0x00, 0x04, 0x0b, 0x08, 0x00, 0x00, 0x00, 0x00, 0x00
        /*0020*/ 	.byte	0x00, 0x00, 0x00, 0x00


//--------------------- .nv.info._ZN7cutlass13device_kernelIN5flash11enable_sm90INS1_16FlashAttnFwdSm90INS1_25CollectiveMainloopFwdSm90ILi2EN4cute5tupleIJNS5_1CILi1EEES8_S8_EEENS6_IJNS7_ILi128EEENS7_ILi160EEENS7_ILi192EEEEEELi128ENS_12float_e4m3_tEfNS_4arch4Sm90ELb0ELb0ELb1ELb0ELb0ELb0ELb0ELb1ELb1ELb0ELb0ELb0EEENS1_21CollectiveEpilogueFwdINS6_IJSA_SA_SB_EEES9_NS_10bfloat16_tESG_Li256ELb0ELb0ELb0ELb1EEENS1_29StaticPersistentTileSchedulerILb0EEEEEEEEEvNT_6ParamsE --------------------------
	.section	.nv.info._ZN7cutlass13device_kernelIN5flash11enable_sm90INS1_16FlashAttnFwdSm90INS1_25CollectiveMainloopFwdSm90ILi2EN4cute5tupleIJNS5_1CILi1EEES8_S8_EEENS6_IJNS7_ILi128EEENS7_ILi160EEENS7_ILi192EEEEEELi128ENS_12float_e4m3_tEfNS_4arch4Sm90ELb0ELb0ELb1ELb0ELb0ELb0ELb0ELb1ELb1ELb0ELb0ELb0EEENS1_21CollectiveEpilogueFwdINS6_IJSA_SA_SB_EEES9_NS_10bfloat16_tESG_Li256ELb0ELb0ELb0ELb1EEENS1_29StaticPersistentTileSchedulerILb0EEEEEEEEEvNT_6ParamsE,"",@"SHT_CUDA_INFO"
	.sectionflags	@""
	.align	4


	//----- nvinfo : EIATTR_CUDA_API_VERSION
	.align		4
        /*0000*/ 	.byte	0x04, 0x37
        /*0002*/ 	.short	(.L_72 - .L_71)
.L_71:
        /*0004*/ 	.word	0x00000082


	//----- nvinfo : EIATTR_KPARAM_INFO
	.align		4
.L_72:
        /*0008*/ 	.byte	0x04, 0x17
        /*000a*/ 	.short	(.L_74 - .L_73)
.L_73:
        /*000c*/ 	.word	0x00000000
        /*0010*/ 	.short	0x0000
        /*0012*/ 	.short	0x0000
        /*0014*/ 	.byte	0x00, 0xf0, 0x01, 0x2e


	//----- nvinfo : EIATTR_SPARSE_MMA_MASK
	.align		4
.L_74:
        /*0018*/ 	.byte	0x03, 0x50
        /*001a*/ 	.short	0x0000


	//----- nvinfo : EIATTR_MAXREG_COUNT
	.align		4
        /*001c*/ 	.byte	0x03, 0x1b
        /*001e*/ 	.short	0x00a8


	//----- nvinfo : EIATTR_MERCURY_ISA_VERSION
	.align		4
        /*0020*/ 	.byte	0x03, 0x5f
        /*0022*/ 	.short	0x0101


	//----- nvinfo : EIATTR_VRC_CTA_INIT_COUNT
	.align		4
        /*0024*/ 	.byte	0x02, 0x4a
	.zero		1
	.zero		1


	//----- nvinfo : EIATTR_EXIT_INSTR_OFFSETS
	.align		4
        /*0028*/ 	.byte	0x04, 0x1c
        /*002a*/ 	.short	(.L_76 - .L_75)


	//   ....[0]....
.L_75:
        /*002c*/ 	.word	0x00000010


	//----- nvinfo : EIATTR_MAX_THREADS
	.align		4
.L_76:
        /*0030*/ 	.byte	0x04, 0x05
        /*0032*/ 	.short	(.L_78 - .L_77)
.L_77:
        /*0034*/ 	.word	0x00000180
        /*0038*/ 	.word	0x00000001
        /*003c*/ 	.word	0x00000001


	//----- nvinfo : EIATTR_CBANK_PARAM_SIZE
	.align		4
.L_78:
        /*0040*/ 	.byte	0x03, 0x19
        /*0042*/ 	.short	0x0b80


	//----- nvinfo : EIATTR_PARAM_CBANK
	.align		4
        /*0044*/ 	.byte	0x04, 0x0a
        /*0046*/ 	.short	(.L_80 - .L_79)
	.align		4
.L_79:
        /*0048*/ 	.word	index@(.nv.constant0._ZN7cutlass13device_kernelIN5flash11enable_sm90INS1_16FlashAttnFwdSm90INS1_25CollectiveMainloopFwdSm90ILi2EN4cute5tupleIJNS5_1CILi1EEES8_S8_EEENS6_IJNS7_ILi128EEENS7_ILi160EEENS7_ILi192EEEEEELi128ENS_12float_e4m3_tEfNS_4arch4Sm90ELb0ELb0ELb1ELb0ELb0ELb0ELb0ELb1ELb1ELb0ELb0ELb0EEENS1_21CollectiveEpilogueFwdINS6_IJSA_SA_SB_EEES9_NS_10bfloat16_tESG_Li256ELb0ELb0ELb0ELb1EEENS1_29StaticPersistentTileSchedulerILb0EEEEEEEEEvNT_6ParamsE)
        /*004c*/ 	.short	0x0380
        /*004e*/ 	.short	0x0b80


	//----- nvinfo : EIATTR_SW_WAR
	.align		4
.L_80:
        /*0050*/ 	.byte	0x04, 0x36
        /*0052*/ 	.short	(.L_82 - .L_81)
.L_81:
        /*0054*/ 	.word	0x00000008
.L_82:


//--------------------- .nv.info._ZN7cutlass13device_kernelIN5flash11enable_sm90INS1_16FlashAttnFwdSm90INS1_25CollectiveMainloopFwdSm90ILi2EN4cute5tupleIJNS5_1CILi2EEENS7_ILi1EEES9_EEENS6_IJNS7_ILi128EEENS7_ILi160EEENS7_ILi192EEEEEELi128ENS_12float_e4m3_tEfNS_4arch4Sm90ELb0ELb0ELb1ELb0ELb0ELb0ELb0ELb1ELb1ELb0ELb0ELb0EEENS1_21CollectiveEpilogueFwdINS6_IJSB_SB_SC_EEESA_NS_10bfloat16_tESH_Li256ELb0ELb0ELb0ELb1EEENS1_29StaticPersistentTileSchedulerILb0EEEEEEEEEvNT_6ParamsE --------------------------
	.section	.nv.info._ZN7cutlass13device_kernelIN5flash11enable_sm90INS1_16FlashAttnFwdSm90INS1_25CollectiveMainloopFwdSm90ILi2EN4cute5tupleIJNS5_1CILi2EEENS7_ILi1EEES9_EEENS6_IJNS7_ILi128EEENS7_ILi160EEENS7_ILi192EEEEEELi128ENS_12float_e4m3_tEfNS_4arch4Sm90ELb0ELb0ELb1ELb0ELb0ELb0ELb0ELb1ELb1ELb0ELb0ELb0EEENS1_21CollectiveEpilogueFwdINS6_IJSB_SB_SC_EEESA_NS_10bfloat16_tESH_Li256ELb0ELb0ELb0ELb1EEENS1_29StaticPersistentTileSchedulerILb0EEEEEEEEEvNT_6ParamsE,"",@"SHT_CUDA_INFO"
	.sectionflags	@""
	.align	4


	//----- nvinfo : EIATTR_CUDA_API_VERSION
	.align		4
        /*0000*/ 	.byte	0x04, 0x37
        /*0002*/ 	.short	(.L_84 - .L_83)
.L_83:
        /*0004*/ 	.word	0x00000082


	//----- nvinfo : EIATTR_KPARAM_INFO
	.align		4
.L_84:
        /*0008*/ 	.byte	0x04, 0x17
        /*000a*/ 	.short	(.L_86 - .L_85)
.L_85:
        /*000c*/ 	.word	0x00000000
        /*0010*/ 	.short	0x0000
        /*0012*/ 	.short	0x0000
        /*0014*/ 	.byte	0x00, 0xf0, 0x01, 0x2e


	//----- nvinfo : EIATTR_SPARSE_MMA_MASK
	.align		4
.L_86:
        /*0018*/ 	.byte	0x03, 0x50
        /*001a*/ 	.short	0x0000


	//----- nvinfo : EIATTR_MAXREG_COUNT
	.align		4
        /*001c*/ 	.byte	0x03, 0x1b
        /*001e*/ 	.short	0x00a8


	//----- nvinfo : EIATTR_MERCURY_ISA_VERSION
	.align		4
        /*0020*/ 	.byte	0x03, 0x5f
        /*0022*/ 	.short	0x0101


	//----- nvinfo : EIATTR_VRC_CTA_INIT_COUNT
	.align		4
        /*0024*/ 	.byte	0x02, 0x4a
	.zero		1
	.zero		1


	//----- nvinfo : EIATTR_EXIT_INSTR_OFFSETS
	.align		4
        /*0028*/ 	.byte	0x04, 0x1c
        /*002a*/ 	.short	(.L_88 - .L_87)


	//   ....[0]....
.L_87:
        /*002c*/ 	.word	0x00000010


	//----- nvinfo : EIATTR_MAX_THREADS
	.align		4
.L_88:
        /*0030*/ 	.byte	0x04, 0x05
        /*0032*/ 	.short	(.L_90 - .L_89)
.L_89:
        /*0034*/ 	.word	0x00000180
        /*0038*/ 	.word	0x00000001
        /*003c*/ 	.word	0x00000001


	//----- nvinfo : EIATTR_CBANK_PARAM_SIZE
	.align		4
.L_90:
        /*0040*/ 	.byte	0x03, 0x19
        /*0042*/ 	.short	0x0b80


	//----- nvinfo : EIATTR_PARAM_CBANK
	.align		4
        /*0044*/ 	.byte	0x04, 0x0a
        /*0046*/ 	.short	(.L_92 - .L_91)
	.align		4
.L_91:
        /*0048*/ 	.word	index@(.nv.constant0._ZN7cutlass13device_kernelIN5flash11enable_sm90INS1_16FlashAttnFwdSm90INS1_25CollectiveMainloopFwdSm90ILi2EN4cute5tupleIJNS5_1CILi2EEENS7_ILi1EEES9_EEENS6_IJNS7_ILi128EEENS7_ILi160EEENS7_ILi192EEEEEELi128ENS_12float_e4m3_tEfNS_4arch4Sm90ELb0ELb0ELb1ELb0ELb0ELb0ELb0ELb1ELb1ELb0ELb0ELb0EEENS1_21CollectiveEpilogueFwdINS6_IJSB_SB_SC_EEESA_NS_10bfloat16_tESH_Li256ELb0ELb0ELb0ELb1EEENS1_29StaticPersistentTileSchedulerILb0EEEEEEEEEvNT_6ParamsE)
        /*004c*/ 	.short	0x0380
        /*004e*/ 	.short	0x0b80


	//----- nvinfo : EIATTR_SW_WAR
	.align		4
.L_92:
        /*0050*/ 	.byte	0x04, 0x36
        /*0052*/ 	.short	(.L_94 - .L_93)
.L_93:
        /*0054*/ 	.word	0x00000008
.L_94:


//--------------------- .nv.info._ZN7cutlass13device_kernelIN5flash11enable_sm90INS1_16FlashAttnFwdSm90INS1_25CollectiveMainloopFwdSm90ILi2EN4cute5tupleIJNS5_1CILi1EEES8_S8_EEENS6_IJNS7_ILi128EEENS7_ILi160EEENS7_ILi192EEEEEELi128ENS_12float_e4m3_tEfNS_4arch4Sm90ELb0ELb0ELb1ELb1ELb0ELb0ELb0ELb1ELb1ELb0ELb0ELb0EEENS1_21CollectiveEpilogueFwdINS6_IJSA_SA_SB_EEES9_NS_10bfloat16_tESG_Li256ELb1ELb0ELb0ELb1EEENS1_36VarlenDynamicPersistentTileSchedulerILi128ELi160ELi256ELi128ELb0ELb0ELb1ELb0ELb1ELb1EEEEEEEEEvNT_6ParamsE --------------------------
	.section	.nv.info._ZN7cutlass13device_kernelIN5flash11enable_sm90INS1_16FlashAttnFwdSm90INS1_25CollectiveMainloopFwdSm90ILi2EN4cute5tupleIJNS5_1CILi1EEES8_S8_EEENS6_IJNS7_ILi128EEENS7_ILi160EEENS7_ILi192EEEEEELi128ENS_12float_e4m3_tEfNS_4arch4Sm90ELb0ELb0ELb1ELb1ELb0ELb0ELb0ELb1ELb1ELb0ELb0ELb0EEENS1_21CollectiveEpilogueFwdINS6_IJSA_SA_SB_EEES9_NS_10bfloat16_tESG_Li256ELb1ELb0ELb0ELb1EEENS1_36VarlenDynamicPersistentTileSchedulerILi128ELi160ELi256ELi128ELb0ELb0ELb1ELb0ELb1ELb1EEEEEEEEEvNT_6ParamsE,"",@"SHT_CUDA_INFO"
	.sectionflags	@""
	.align	4


	//----- nvinfo : EIATTR_CUDA_API_VERSION
	.align		4
        /*0000*/ 	.byte	0x04, 0x37
        /*0002*/ 	.short	(.L_96 - .L_95)
.L_95:
        /*0004*/ 	.word	0x00000082


	//----- nvinfo : EIATTR_KPARAM_INFO
	.align		4
.L_96:
        /*0008*/ 	.byte	0x04, 0x17
        /*000a*/ 	.short	(.L_98 - .L_97)
.L_97:
        /*000c*/ 	.word	0x00000000
        /*0010*/ 	.short	0x0000
        /*0012*/ 	.short	0x0000
        /*0014*/ 	.byte	0x00, 0xf0, 0x01, 0x28


	//----- nvinfo : EIATTR_SPARSE_MMA_MASK
	.align		4
.L_98:
        /*0018*/ 	.byte	0x03, 0x50
        /*001a*/ 	.short	0x0000


	//----- nvinfo : EIATTR_MAXREG_COUNT
	.align		4
        /*001c*/ 	.byte	0x03, 0x1b
        /*001e*/ 	.short	0x00a8


	//----- nvinfo : EIATTR_MERCURY_ISA_VERSION
	.align		4
        /*0020*/ 	.byte	0x03, 0x5f
        /*0022*/ 	.short	0x0101


	//----- nvinfo : EIATTR_VRC_CTA_INIT_COUNT
	.align		4
        /*0024*/ 	.byte	0x02, 0x4a
	.zero		1
	.zero		1


	//----- nvinfo : EIATTR_EXIT_INSTR_OFFSETS
	.align		4
        /*0028*/ 	.byte	0x04, 0x1c
        /*002a*/ 	.short	(.L_100 - .L_99)


	//   ....[0]....
.L_99:
        /*002c*/ 	.word	0x00000010


	//----- nvinfo : EIATTR_MAX_THREADS
	.align		4
.L_100:
        /*0030*/ 	.byte	0x04, 0x05
        /*0032*/ 	.short	(.L_102 - .L_101)
.L_101:
        /*0034*/ 	.word	0x00000180
        /*0038*/ 	.word	0x00000001
        /*003c*/ 	.word	0x00000001


	//----- nvinfo : EIATTR_CBANK_PARAM_SIZE
	.align		4
.L_102:
        /*0040*/ 	.byte	0x03, 0x19
        /*0042*/ 	.short	0x0a00


	//----- nvinfo : EIATTR_PARAM_CBANK
	.align		4
        /*0044*/ 	.byte	0x04, 0x0a
        /*0046*/ 	.short	(.L_104 - .L_103)
	.align		4
.L_103:
        /*0048*/ 	.word	index@(.nv.constant0._ZN7cutlass13device_kernelIN5flash11enable_sm90INS1_16FlashAttnFwdSm90INS1_25CollectiveMainloopFwdSm90ILi2EN4cute5tupleIJNS5_1CILi1EEES8_S8_EEENS6_IJNS7_ILi128EEENS7_ILi160EEENS7_ILi192EEEEEELi128ENS_12float_e4m3_tEfNS_4arch4Sm90ELb0ELb0ELb1ELb1ELb0ELb0ELb0ELb1ELb1ELb0ELb0ELb0EEENS1_21CollectiveEpilogueFwdINS6_IJSA_SA_SB_EEES9_NS_10bfloat16_tESG_Li256ELb1ELb0ELb0ELb1EEENS1_36VarlenDynamicPersistentTileSchedulerILi128ELi160ELi256ELi128ELb0ELb0ELb1ELb0ELb1ELb1EEEEEEEEEvNT_6ParamsE)
        /*004c*/ 	.short	0x0380
        /*004e*/ 	.short	0x0a00


	//----- nvinfo : EIATTR_SW_WAR
	.align		4
.L_104:
        /*0050*/ 	.byte	0x04, 0x36
        /*0052*/ 	.short	(.L_106 - .L_105)
.L_105:
        /*0054*/ 	.word	0x00000008
.L_106:


//--------------------- .nv.info._ZN7cutlass13device_kernelIN5flash11enable_sm90INS1_16FlashAttnFwdSm90INS1_25CollectiveMainloopFwdSm90ILi2EN4cute5tupleIJNS5_1CILi1EEES8_S8_EEENS6_IJNS7_ILi128EEENS7_ILi160EEENS7_ILi192EEEEEELi128ENS_12float_e4m3_tEfNS_4arch4Sm90ELb0ELb0ELb1ELb1ELb0ELb1ELb0ELb1ELb1ELb0ELb0ELb0EEENS1_21CollectiveEpilogueFwdINS6_IJSA_SA_SB_EEES9_NS_10bfloat16_tESG_Li256ELb1ELb0ELb0ELb1EEENS1_36VarlenDynamicPersistentTileSchedulerILi128ELi160ELi256ELi128ELb0ELb0ELb1ELb0ELb1ELb1EEEEEEEEEvNT_6ParamsE --------------------------
	.section	.nv.info._ZN7cutlass13device_kernelIN5flash11enable_sm90INS1_16FlashAttnFwdSm90INS1_25CollectiveMainloopFwdSm90ILi2EN4cute5tupleIJNS5_1CILi1EEES8_S8_EEENS6_IJNS7_ILi128EEENS7_ILi160EEENS7_ILi192EEEEEELi128ENS_12float_e4m3_tEfNS_4arch4Sm90ELb0ELb0ELb1ELb1ELb0ELb1ELb0ELb1ELb1ELb0ELb0ELb0EEENS1_21CollectiveEpilogueFwdINS6_IJSA_SA_SB_EEES9_NS_10bfloat16_tESG_Li256ELb1ELb0ELb0ELb1EEENS1_36VarlenDynamicPersistentTileSchedulerILi128ELi160ELi256ELi128ELb0ELb0ELb1ELb0ELb1ELb1EEEEEEEEEvNT_6ParamsE,"",@"SHT_CUDA_INFO"
	.sectionflags	@""
	.align	4


	//----- nvinfo : EIATTR_CUDA_API_VERSION
	.align		4
        /*0000*/ 	.byte	0x04, 0x37
        /*0002*/ 	.short	(.L_108 - .L_107)
.L_107:
        /*0004*/ 	.word	0x00000082


	//----- nvinfo : EIATTR_KPARAM_INFO
	.align		4
.L_108:
        /*0008*/ 	.byte	0x04, 0x17
        /*000a*/ 	.short	(.L_110 - .L_109)
.L_109:
        /*000c*/ 	.word	0x00000000
        /*0010*/ 	.short	0x0000
        /*0012*/ 	.short	0x0000
        /*0014*/ 	.byte	0x00, 0xf0, 0x01, 0x28


	//----- nvinfo : EIATTR_SPARSE_MMA_MASK
	.align		4
.L_110:
        /*0018*/ 	.byte	0x03, 0x50
        /*001a*/ 	.short	0x0000


	//----- nvinfo : EIATTR_MAXREG_COUNT
	.align		4
        /*001c*/ 	.byte	0x03, 0x1b
        /*001e*/ 	.short	0x00a8


	//----- nvinfo : EIATTR_MERCURY_ISA_VERSION
	.align		4
        /*0020*/ 	.byte	0x03, 0x5f
        /*0022*/ 	.short	0x0101


	//----- nvinfo : EIATTR_VRC_CTA_INIT_COUNT
	.align		4
        /*0024*/ 	.byte	0x02, 0x4a
	.zero		1
	.zero		1


	//----- nvinfo : EIATTR_EXIT_INSTR_OFFSETS
	.align		4
        /*0028*/ 	.byte	0x04, 0x1c
        /*002a*/ 	.short	(.L_112 - .L_111)


	//   ....[0]....
.L_111:
        /*002c*/ 	.word	0x00000010


	//----- nvinfo : EIATTR_MAX_THREADS
	.align		4
.L_112:
        /*0030*/ 	.byte	0x04, 0x05
        /*0032*/ 	.short	(.L_114 - .L_113)
.L_113:
        /*0034*/ 	.word	0x00000180
        /*0038*/ 	.word	0x00000001
        /*003c*/ 	.word	0x00000001


	//----- nvinfo : EIATTR_CBANK_PARAM_SIZE
	.align		4
.L_114:
        /*0040*/ 	.byte	0x03, 0x19
        /*0042*/ 	.short	0x0a00


	//----- nvinfo : EIATTR_PARAM_CBANK
	.align		4
        /*0044*/ 	.byte	0x04, 0x0a
        /*0046*/ 	.short	(.L_116 - .L_115)
	.align		4
.L_115:
        /*0048*/ 	.word	index@(.nv.constant0._ZN7cutlass13device_kernelIN5flash11enable_sm90INS1_16FlashAttnFwdSm90INS1_25CollectiveMainloopFwdSm90ILi2EN4cute5tupleIJNS5_1CILi1EEES8_S8_EEENS6_IJNS7_ILi128EEENS7_ILi160EEENS7_ILi192EEEEEELi128ENS_12float_e4m3_tEfNS_4arch4Sm90ELb0ELb0ELb1ELb1ELb0ELb1ELb0ELb1ELb1ELb0ELb0ELb0EEENS1_21CollectiveEpilogueFwdINS6_IJSA_SA_SB_EEES9_NS_10bfloat16_tESG_Li256ELb1ELb0ELb0ELb1EEENS1_36VarlenDynamicPersistentTileSchedulerILi128ELi160ELi256ELi128ELb0ELb0ELb1ELb0ELb1ELb1EEEEEEEEEvNT_6ParamsE)
        /*004c*/ 	.short	0x0380
        /*004e*/ 	.short	0x0a00


	//----- nvinfo : EIATTR_SW_WAR
	.align		4
.L_116:
        /*0050*/ 	.byte	0x04, 0x36
        /*0052*/ 	.short	(.L_118 - .L_117)
.L_117:
        /*0054*/ 	.word	0x00000008
.L_118:


//--------------------- .nv.info._ZN7cutlass13device_kernelIN5flash11enable_sm90INS1_16FlashAttnFwdSm90INS1_25CollectiveMainloopFwdSm90ILi2EN4cute5tupleIJNS5_1CILi1EEES8_S8_EEENS6_IJNS7_ILi128EEESA_NS7_ILi192EEEEEELi128ENS_12float_e4m3_tEfNS_4arch4Sm90ELb0ELb1ELb1ELb0ELb0ELb0ELb0ELb1ELb1ELb0ELb0ELb0EEENS1_21CollectiveEpilogueFwdINS6_IJSA_SA_SA_EEES9_NS_10bfloat16_tESF_Li256ELb0ELb0ELb0ELb1EEENS1_30DynamicPersistentTileSchedulerILi256ELi128ELb0ELb0ELb1EEEEEEEEEvNT_6ParamsE --------------------------
	.section	.nv.info._ZN7cutlass13device_kernelIN5flash11enable_sm90INS1_16FlashAttnFwdSm90INS1_25CollectiveMainloopFwdSm90ILi2EN4cute5tupleIJNS5_1CILi1EEES8_S8_EEENS6_IJNS7_ILi128EEESA_NS7_ILi192EEEEEELi128ENS_12float_e4m3_tEfNS_4arch4Sm90ELb0ELb1ELb1ELb0ELb0ELb0ELb0ELb1ELb1ELb0ELb0ELb0EEENS1_21CollectiveEpilogueFwdINS6_IJSA_SA_SA_EEES9_NS_10bfloat16_tESF_Li256ELb0ELb0ELb0ELb1EEENS1_30DynamicPersistentTileSchedulerILi256ELi128ELb0ELb0ELb1EEEEEEEEEvNT_6ParamsE,"",@"SHT_CUDA_INFO"
	.sectionflags	@""
	.align	4


	//----- nvinfo : EIATTR_CUDA_API_VERSION
	.align		4
        /*0000*/ 	.byte	0x04, 0x37
        /*0002*/ 	.short	(.L_120 - .L_119)
.L_119:
        /*0004*/ 	.word	0x00000082


	//----- nvinfo : EIATTR_KPARAM_INFO
	.align		4
.L_120:
        /*0008*/ 	.byte	0x04, 0x17
        /*000a*/ 	.short	(.L_122 - .L_121)
.L_121:
        /*000c*/ 	.word	0x00000000
        /*0010*/ 	.short	0x0000
        /*0012*/ 	.short	0x0000
        /*0014*/ 	.byte	0x00, 0xf0, 0x01, 0x2e


	//----- nvinfo : EIATTR_SPARSE_MMA_MASK
	.align		4
.L_122:
        /*0018*/ 	.byte	0x03, 0x50
        /*001a*/ 	.short	0x0000


	//----- nvinfo : EIATTR_MAXREG_COUNT
	.align		4
        /*001c*/ 	.byte	0x03, 0x1b
        /*001e*/ 	.short	0x00a8


	//----- nvinfo : EIATTR_MERCURY_ISA_VERSION
	.align		4
        /*0020*/ 	.byte	0x03, 0x5f
        /*0022*/ 	.short	0x0101


	//----- nvinfo : EIATTR_VRC_CTA_INIT_COUNT
	.align		4
        /*0024*/ 	.byte	0x02, 0x4a
	.zero		1
	.zero		1


	//----- nvinfo : EIATTR_EXIT_INSTR_OFFSETS
	.align		4
        /*0028*/ 	.byte	0x04, 0x1c
        /*002a*/ 	.short	(.L_124 - .L_123)


	//   ....[0]....
.L_123:
        /*002c*/ 	.word	0x00000010


	//----- nvinfo : EIATTR_MAX_THREADS
	.align		4
.L_124:
        /*0030*/ 	.byte	0x04, 0x05
        /*0032*/ 	.short	(.L_126 - .L_125)
.L_125:
        /*0034*/ 	.word	0x00000180
        /*0038*/ 	.word	0x00000001
        /*003c*/ 	.word	0x00000001


	//----- nvinfo : EIATTR_CBANK_PARAM_SIZE
	.align		4
.L_126:
        /*0040*/ 	.byte	0x03, 0x19
        /*0042*/ 	.short	0x0b80


	//----- nvinfo : EIATTR_PARAM_CBANK
	.align		4
        /*0044*/ 	.byte	0x04, 0x0a
        /*0046*/ 	.short	(.L_128 - .L_127)
	.align		4
.L_127:
        /*0048*/ 	.word	index@(.nv.constant0._ZN7cutlass13device_kernelIN5flash11enable_sm90INS1_16FlashAttnFwdSm90INS1_25CollectiveMainloopFwdSm90ILi2EN4cute5tupleIJNS5_1CILi1EEES8_S8_EEENS6_IJNS7_ILi128EEESA_NS7_ILi192EEEEEELi128ENS_12float_e4m3_tEfNS_4arch4Sm90ELb0ELb1ELb1ELb0ELb0ELb0ELb0ELb1ELb1ELb0ELb0ELb0EEENS1_21CollectiveEpilogueFwdINS6_IJSA_SA_SA_EEES9_NS_10bfloat16_tESF_Li256ELb0ELb0ELb0ELb1EEENS1_30DynamicPersistentTileSchedulerILi256ELi128ELb0ELb0ELb1EEEEEEEEEvNT_6ParamsE)
        /*004c*/ 	.short	0x0380
        /*004e*/ 	.short	0x0b80


	//----- nvinfo : EIATTR_SW_WAR
	.align		4
.L_128:
        /*0050*/ 	.byte	0x04, 0x36
        /*0052*/ 	.short	(.L_130 - .L_129)
.L_129:
        /*0054*/ 	.word	0x00000008
.L_130:


//--------------------- .nv.info._ZN7cutlass13device_kernelIN5flash11enable_sm90INS1_16FlashAttnFwdSm90INS1_25CollectiveMainloopFwdSm90ILi2EN4cute5tupleIJNS5_1CILi1EEES8_S8_EEENS6_IJNS7_ILi128EEESA_NS7_ILi192EEEEEELi128ENS_12float_e4m3_tEfNS_4arch4Sm90ELb0ELb1ELb1ELb1ELb0ELb0ELb0ELb1ELb1ELb0ELb0ELb0EEENS1_21CollectiveEpilogueFwdINS6_IJSA_SA_SA_EEES9_NS_10bfloat16_tESF_Li256ELb1ELb0ELb0ELb1EEENS1_36VarlenDynamicPersistentTileSchedulerILi128ELi128ELi256ELi128ELb0ELb0ELb1ELb1ELb0ELb1EEEEEEEEEvNT_6ParamsE --------------------------
	.section	.nv.info._ZN7cutlass13device_kernelIN5flash11enable_sm90INS1_16FlashAttnFwdSm90INS1_25CollectiveMainloopFwdSm90ILi2EN4cute5tupleIJNS5_1CILi1EEES8_S8_EEENS6_IJNS7_ILi128EEESA_NS7_ILi192EEEEEELi128ENS_12float_e4m3_tEfNS_4arch4Sm90ELb0ELb1ELb1ELb1ELb0ELb0ELb0ELb1ELb1ELb0ELb0ELb0EEENS1_21CollectiveEpilogueFwdINS6_IJSA_SA_SA_EEES9_NS_10bfloat16_tESF_Li256ELb1ELb0ELb0ELb1EEENS1_36VarlenDynamicPersistentTileSchedulerILi128ELi128ELi256ELi128ELb0ELb0ELb1ELb1ELb0ELb1EEEEEEEEEvNT_6ParamsE,"",@"SHT_CUDA_INFO"
	.sectionflags	@""
	.align	4


	//----- nvinfo : EIATTR_CUDA_API_VERSION
	.align		4
        /*0000*/ 	.byte	0x04, 0x37
        /*0002*/ 	.short	(.L_132 - .L_131)
.L_131:
        /*0004*/ 	.word	0x00000082


	//----- nvinfo : EIATTR_KPARAM_INFO
	.align		4
.L_132:
        /*0008*/ 	.byte	0x04, 0x17
        /*000a*/ 	.short	(.L_134 - .L_133)
.L_133:
        /*000c*/ 	.word	0x00000000
        /*0010*/ 	.short	0x0000
        /*0012*/ 	.short	0x0000
        /*0014*/ 	.byte	0x00, 0xf0, 0x01, 0x28


	//----- nvinfo : EIATTR_SPARSE_MMA_MASK
	.align		4
.L_134:
        /*0018*/ 	.byte	0x03, 0x50
        /*001a*/ 	.short	0x0000


	//----- nvinfo : EIATTR_MAXREG_COUNT
	.align		4
        /*001c*/ 	.byte	0x03, 0x1b
        /*001e*/ 	.short	0x00a8


	//----- nvinfo : EIATTR_MERCURY_ISA_VERSION
	.align		4
        /*0020*/ 	.byte	0x03, 0x5f
        /*0022*/ 	.short	0x0101


	//----- nvinfo : EIATTR_VRC_CTA_INIT_COUNT
	.align		4
        /*0024*/ 	.byte	0x02, 0x4a
	.zero		1
	.zero		1


	//----- nvinfo : EIATTR_EXIT_INSTR_OFFSETS
	.align		4
        /*0028*/ 	.byte	0x04, 0x1c
        /*002a*/ 	.short	(.L_136 - .L_135)


	//   ....[0]....
.L_135:
        /*002c*/ 	.word	0x00000010


	//----- nvinfo : EIATTR_MAX_THREADS
	.align		4
.L_136:
        /*0030*/ 	.byte	0x04, 0x05
        /*0032*/ 	.short	(.L_138 - .L_137)
.L_137:
        /*0034*/ 	.word	0x00000180
        /*0038*/ 	.word	0x00000001
        /*003c*/ 	.word	0x00000001


	//----- nvinfo : EIATTR_CBANK_PARAM_SIZE
	.align		4
.L_138:
        /*0040*/ 	.byte	0x03, 0x19
        /*0042*/ 	.short	0x0a00


	//----- nvinfo : EIATTR_PARAM_CBANK
	.align		4
        /*0044*/ 	.byte	0x04, 0x0a
        /*0046*/ 	.short	(.L_140 - .L_139)
	.align		4
.L_139:
        /*0048*/ 	.word	index@(.nv.constant0._ZN7cutlass13device_kernelIN5flash11enable_sm90INS1_16FlashAttnFwdSm90INS1_25CollectiveMainloopFwdSm90ILi2EN4cute5tupleIJNS5_1CILi1EEES8_S8_EEENS6_IJNS7_ILi128EEESA_NS7_ILi192EEEEEELi128ENS_12float_e4m3_tEfNS_4arch4Sm90ELb0ELb1ELb1ELb1ELb0ELb0ELb0ELb1ELb1ELb0ELb0ELb0EEENS1_21CollectiveEpilogueFwdINS6_IJSA_SA_SA_EEES9_NS_10bfloat16_tESF_Li256ELb1ELb0ELb0ELb1EEENS1_36VarlenDynamicPersistentTileSchedulerILi128ELi128ELi256ELi128ELb0ELb0ELb1ELb1ELb0ELb1EEEEEEEEEvNT_6ParamsE)
        /*004c*/ 	.short	0x0380
        /*004e*/ 	.short	0x0a00


	//----- nvinfo : EIATTR_SW_WAR
	.align		4
.L_140:
        /*0050*/ 	.byte	0x04, 0x36
        /*0052*/ 	.short	(.L_142 - .L_141)
.L_141:
        /*0054*/ 	.word	0x00000008
.L_142:


//--------------------- .nv.info._ZN7cutlass13device_kernelIN5flash11enable_sm90INS1_16FlashAttnFwdSm90INS1_25CollectiveMainloopFwdSm90ILi2EN4cute5tupleIJNS5_1CILi1EEES8_S8_EEENS6_IJNS7_ILi128EEESA_NS7_ILi192EEEEEELi128ENS_12float_e4m3_tEfNS_4arch4Sm90ELb0ELb1ELb1ELb1ELb0ELb1ELb0ELb1ELb1ELb0ELb0ELb0EEENS1_21CollectiveEpilogueFwdINS6_IJSA_SA_SA_EEES9_NS_10bfloat16_tESF_Li256ELb1ELb0ELb0ELb1EEENS1_36VarlenDynamicPersistentTileSchedulerILi128ELi128ELi256ELi128ELb0ELb0ELb1ELb1ELb0ELb1EEEEEEEEEvNT_6ParamsE --------------------------
	.section	.nv.info._ZN7cutlass13device_kernelIN5flash11enable_sm90INS1_16FlashAttnFwdSm90INS1_25CollectiveMainloopFwdSm90ILi2EN4cute5tupleIJNS5_1CILi1EEES8_S8_EEENS6_IJNS7_ILi128EEESA_NS7_ILi192EEEEEELi128ENS_12float_e4m3_tEfNS_4arch4Sm90ELb0ELb1ELb1ELb1ELb0ELb1ELb0ELb1ELb1ELb0ELb0ELb0EEENS1_21CollectiveEpilogueFwdINS6_IJSA_SA_SA_EEES9_NS_10bfloat16_tESF_Li256ELb1ELb0ELb0ELb1EEENS1_36VarlenDynamicPersistentTileSchedulerILi128ELi128ELi256ELi128ELb0ELb0ELb1ELb1ELb0ELb1EEEEEEEEEvNT_6ParamsE,"",@"SHT_CUDA_INFO"
	.sectionflags	@""
	.align	4


	//----- nvinfo : EIATTR_CUDA_API_VERSION
	.align		4
        /*0000*/ 	.byte	0x04, 0x37
        /*0002*/ 	.short	(.L_144 - .L_143)
.L_143:
        /*0004*/ 	.word	0x00000082


	//----- nvinfo : EIATTR_KPARAM_INFO
	.align		4
.L_144:
        /*0008*/ 	.byte	0x04, 0x17
        /*000a*/ 	.short	(.L_146 - .L_145)
.L_145:
        /*000c*/ 	.word	0x00000000
        /*0010*/ 	.short	0x0000
        /*0012*/ 	.short	0x0000
        /*0014*/ 	.byte	0x00, 0xf0, 0x01, 0x28


	//----- nvinfo : EIATTR_SPARSE_MMA_MASK
	.align		4
.L_146:
        /*0018*/ 	.byte	0x03, 0x50
        /*001a*/ 	.short	0x0000


	//----- nvinfo : EIATTR_MAXREG_COUNT
	.align		4
        /*001c*/ 	.byte	0x03, 0x1b
        /*001e*/ 	.short	0x00a8


	//----- nvinfo : EIATTR_MERCURY_ISA_VERSION
	.align		4
        /*0020*/ 	.byte	0x03, 0x5f
        /*0022*/ 	.short	0x0101


	//----- nvinfo : EIATTR_VRC_CTA_INIT_COUNT
	.align		4
        /*0024*/ 	.byte	0x02, 0x4a
	.zero		1
	.zero		1


	//----- nvinfo : EIATTR_EXIT_INSTR_OFFSETS
	.align		4
        /*0028*/ 	.byte	0x04, 0x1c
        /*002a*/ 	.short	(.L_148 - .L_147)


	//   ....[0]....
.L_147:
        /*002c*/ 	.word	0x00000010


	//----- nvinfo : EIATTR_MAX_THREADS
	.align		4
.L_148:
        /*0030*/ 	.byte	0x04, 0x05
        /*0032*/ 	.short	(.L_150 - .L_149)
.L_149:
        /*0034*/ 	.word	0x00000180
        /*0038*/ 	.word	0x00000001
        /*003c*/ 	.word	0x00000001


	//----- nvinfo : EIATTR_CBANK_PARAM_SIZE
	.align		4
.L_150:
        /*0040*/ 	.byte	0x03, 0x19
        /*0042*/ 	.short	0x0a00


	//----- nvinfo : EIATTR_PARAM_CBANK
	.align		4
        /*0044*/ 	.byte	0x04, 0x0a
        /*0046*/ 	.short	(.L_152 - .L_151)
	.align		4
.L_151:
        /*0048*/ 	.word	index@(.nv.constant0._ZN7cutlass13device_kernelIN5flash11enable_sm90INS1_16FlashAttnFwdSm90INS1_25CollectiveMainloopFwdSm90ILi2EN4cute5tupleIJNS5_1CILi1EEES8_S8_EEENS6_IJNS7_ILi128EEESA_NS7_ILi192EEEEEELi128ENS_12float_e4m3_tEfNS_4arch4Sm90ELb0ELb1ELb1ELb1ELb0ELb1ELb0ELb1ELb1ELb0ELb0ELb0EEENS1_21CollectiveEpilogueFwdINS6_IJSA_SA_SA_EEES9_NS_10bfloat16_tESF_Li256ELb1ELb0ELb0ELb1EEENS1_36VarlenDynamicPersistentTileSchedulerILi128ELi128ELi256ELi128ELb0ELb0ELb1ELb1ELb0ELb1EEEEEEEEEvNT_6ParamsE)
        /*004c*/ 	.short	0x0380
        /*004e*/ 	.short	0x0a00


	//----- nvinfo : EIATTR_SW_WAR
	.align		4
.L_152:
        /*0050*/ 	.byte	0x04, 0x36
        /*0052*/ 	.short	(.L_154 - .L_153)
.L_153:
        /*0054*/ 	.word	0x00000008
.L_154:


//--------------------- .nv.info._ZN7cutlass13device_kernelIN5flash11enable_sm90INS1_16FlashAttnFwdSm90INS1_25CollectiveMainloopFwdSm90ILi2EN4cute5tupleIJNS5_1CILi1EEES8_S8_EEENS6_IJNS7_ILi128EEENS7_ILi160EEENS7_ILi192EEEEEELi128ENS_12float_e4m3_tEfNS_4arch4Sm90ELb1ELb0ELb1ELb0ELb0ELb0ELb0ELb1ELb1ELb0ELb0ELb0EEENS1_21CollectiveEpilogueFwdINS6_IJSA_SA_SB_EEES9_NS_10bfloat16_tESG_Li256ELb0ELb0ELb0ELb1EEENS1_30DynamicPersistentTileSchedulerILi256ELi128ELb0ELb0ELb1EEEEEEEEEvNT_6ParamsE --------------------------
	.section	.nv.info._ZN7cutlass13device_kernelIN5flash11enable_sm90INS1_16FlashAttnFwdSm90INS1_25CollectiveMainloopFwdSm90ILi2EN4cute5tupleIJNS5_1CILi1EEES8_S8_EEENS6_IJNS7_ILi128EEENS7_ILi160EEENS7_ILi192EEEEEELi128ENS_12float_e4m3_tEfNS_4arch4Sm90ELb1ELb0ELb1ELb0ELb0ELb0ELb0ELb1ELb1ELb0ELb0ELb0EEENS1_21CollectiveEpilogueFwdINS6_IJSA_SA_SB_EEES9_NS_10bfloat16_tESG_Li256ELb0ELb0ELb0ELb1EEENS1_30DynamicPersistentTileSchedulerILi256ELi128ELb0ELb0ELb1EEEEEEEEEvNT_6ParamsE,"",@"SHT_CUDA_INFO"
	.sectionflags	@""
	.align	4


	//----- nvinfo : EIATTR_CUDA_API_VERSION
	.align		4
        /*0000*/ 	.byte	0x04, 0x37
        /*0002*/ 	.short	(.L_156 - .L_155)
.L_155:
        /*0004*/ 	.word	0x00000082


	//----- nvinfo : EIATTR_KPARAM_INFO
	.align		4
.L_156:
        /*0008*/ 	.byte	0x04, 0x17
        /*000a*/ 	.short	(.L_158 - .L_157)
.L_157:
        /*000c*/ 	.word	0x00000000
        /*0010*/ 	.short	0x0000
        /*0012*/ 	.short	0x0000
        /*0014*/ 	.byte	0x00, 0xf0, 0x01, 0x2e


	//----- nvinfo : EIATTR_SPARSE_MMA_MASK
	.align		4
.L_158:
        /*0018*/ 	.byte	0x03, 0x50
        /*001a*/ 	.short	0x0000


	//----- nvinfo : EIATTR_MAXREG_COUNT
	.align		4
        /*001c*/ 	.byte	0x03, 0x1b
        /*001e*/ 	.short	0x00a8


	//----- nvinfo : EIATTR_MERCURY_ISA_VERSION
	.align		4
        /*0020*/ 	.byte	0x03, 0x5f
        /*0022*/ 	.short	0x0101


	//----- nvinfo : EIATTR_VRC_CTA_INIT_COUNT
	.align		4
        /*0024*/ 	.byte	0x02, 0x4a
	.zero		1
	.zero		1


	//----- nvinfo : EIATTR_EXIT_INSTR_OFFSETS
	.align		4
        /*0028*/ 	.byte	0x04, 0x1c
        /*002a*/ 	.short	(.L_160 - .L_159)


	//   ....[0]....
.L_159:
        /*002c*/ 	.word	0x00000010


	//----- nvinfo : EIATTR_MAX_THREADS
	.align		4
.L_160:
        /*0030*/ 	.byte	0x04, 0x05
        /*0032*/ 	.short	(.L_162 - .L_161)
.L_161:
        /*0034*/ 	.word	0x00000180
        /*0038*/ 	.word	0x00000001
        /*003c*/ 	.word	0x00000001


	//----- nvinfo : EIATTR_CBANK_PARAM_SIZE
	.align		4
.L_162:
        /*0040*/ 	.byte	0x03, 0x19
        /*0042*/ 	.short	0x0b80


	//----- nvinfo : EIATTR_PARAM_CBANK
	.align		4
        /*0044*/ 	.byte	0x04, 0x0a
        /*0046*/ 	.short	(.L_164 - .L_163)
	.align		4
.L_163:
        /*0048*/ 	.word	index@(.nv.constant0._ZN7cutlass13device_kernelIN5flash11enable_sm90INS1_16FlashAttnFwdSm90INS1_25CollectiveMainloopFwdSm90ILi2EN4cute5tupleIJNS5_1CILi1EEES8_S8_EEENS6_IJNS7_ILi128EEENS7_ILi160EEENS7_ILi192EEEEEELi128ENS_12float_e4m3_tEfNS_4arch4Sm90ELb1ELb0ELb1ELb0ELb0ELb0ELb0ELb1ELb1ELb0ELb0ELb0EEENS1_21CollectiveEpilogueFwdINS6_IJSA_SA_SB_EEES9_NS_10bfloat16_tESG_Li256ELb0ELb0ELb0ELb1EEENS1_30DynamicPersistentTileSchedulerILi256ELi128ELb0ELb0ELb1EEEEEEEEEvNT_6ParamsE)
        /*004c*/ 	.short	0x0380
        /*004e*/ 	.short	0x0b80


	//----- nvinfo : EIATTR_SW_WAR
	.align		4
.L_164:
        /*0050*/ 	.byte	0x04, 0x36
        /*0052*/ 	.short	(.L_166 - .L_165)
.L_165:
        /*0054*/ 	.word	0x00000008
.L_166:


//--------------------- .nv.info._ZN7cutlass13device_kernelIN5flash11enable_sm90INS1_16FlashAttnFwdSm90INS1_25CollectiveMainloopFwdSm90ILi2EN4cute5tupleIJNS5_1CILi1EEES8_S8_EEENS6_IJNS7_ILi128EEENS7_ILi160EEENS7_ILi192EEEEEELi128ENS_12float_e4m3_tEfNS_4arch4Sm90ELb1ELb0ELb1ELb1ELb0ELb0ELb0ELb1ELb1ELb0ELb0ELb0EEENS1_21CollectiveEpilogueFwdINS6_IJSA_SA_SB_EEES9_NS_10bfloat16_tESG_Li256ELb1ELb0ELb0ELb1EEENS1_36VarlenDynamicPersistentTileSchedulerILi128ELi160ELi256ELi128ELb0ELb0ELb1ELb1ELb1ELb1EEEEEEEEEvNT_6ParamsE --------------------------
	.section	.nv.info._ZN7cutlass13device_kernelIN5flash11enable_sm90INS1_16FlashAttnFwdSm90INS1_25CollectiveMainloopFwdSm90ILi2EN4cute5tupleIJNS5_1CILi1EEES8_S8_EEENS6_IJNS7_ILi128EEENS7_ILi160EEENS7_ILi192EEEEEELi128ENS_12float_e4m3_tEfNS_4arch4Sm90ELb1ELb0ELb1ELb1ELb0ELb0ELb0ELb1ELb1ELb0ELb0ELb0EEENS1_21CollectiveEpilogueFwdINS6_IJSA_SA_SB_EEES9_NS_10bfloat16_tESG_Li256ELb1ELb0ELb0ELb1EEENS1_36VarlenDynamicPersistentTileSchedulerILi128ELi160ELi256ELi128ELb0ELb0ELb1ELb1ELb1ELb1EEEEEEEEEvNT_6ParamsE,"",@"SHT_CUDA_INFO"
	.sectionflags	@""
	.align	4


	//----- nvinfo : EIATTR_CUDA_API_VERSION
	.align		4
        /*0000*/ 	.byte	0x04, 0x37
        /*0002*/ 	.short	(.L_168 - .L_167)
.L_167:
        /*0004*/ 	.word	0x00000082


	//----- nvinfo : EIATTR_KPARAM_INFO
	.align		4
.L_168:
        /*0008*/ 	.byte	0x04, 0x17
        /*000a*/ 	.short	(.L_170 - .L_169)
.L_169:
        /*000c*/ 	.word	0x00000000
        /*0010*/ 	.short	0x0000
        /*0012*/ 	.short	0x0000
        /*0014*/ 	.byte	0x00, 0xf0, 0x01, 0x28


	//----- nvinfo : EIATTR_SPARSE_MMA_MASK
	.align		4
.L_170:
        /*0018*/ 	.byte	0x03, 0x50
        /*001a*/ 	.short	0x0000


	//----- nvinfo : EIATTR_MAXREG_COUNT
	.align		4
        /*001c*/ 	.byte	0x03, 0x1b
        /*001e*/ 	.short	0x00a8


	//----- nvinfo : EIATTR_MERCURY_ISA_VERSION
	.align		4
        /*0020*/ 	.byte	0x03, 0x5f
        /*0022*/ 	.short	0x0101


	//----- nvinfo : EIATTR_VRC_CTA_INIT_COUNT
	.align		4
        /*0024*/ 	.byte	0x02, 0x4a
	.zero		1
	.zero		1


	//----- nvinfo : EIATTR_EXIT_INSTR_OFFSETS
	.align		4
        /*0028*/ 	.byte	0x04, 0x1c
        /*002a*/ 	.short	(.L_172 - .L_171)


	//   ....[0]....
.L_171:
        /*002c*/ 	.word	0x00000010


	//----- nvinfo : EIATTR_MAX_THREADS
	.align		4
.L_172:
        /*0030*/ 	.byte	0x04, 0x05
        /*0032*/ 	.short	(.L_174 - .L_173)
.L_173:
        /*0034*/ 	.word	0x00000180
        /*0038*/ 	.word	0x00000001
        /*003c*/ 	.word	0x00000001


	//----- nvinfo : EIATTR_CBANK_PARAM_SIZE
	.align		4
.L_174:
        /*0040*/ 	.byte	0x03, 0x19
        /*0042*/ 	.short	0x0a00


	//----- nvinfo : EIATTR_PARAM_CBANK
	.align		4
        /*0044*/ 	.byte	0x04, 0x0a
        /*0046*/ 	.short	(.L_176 - .L_175)
	.align		4
.L_175:
        /*0048*/ 	.word	index@(.nv.constant0._ZN7cutlass13device_kernelIN5flash11enable_sm90INS1_16FlashAttnFwdSm90INS1_25CollectiveMainloopFwdSm90ILi2EN4cute5tupleIJNS5_1CILi1EEES8_S8_EEENS6_IJNS7_ILi128EEENS7_ILi160EEENS7_ILi192EEEEEELi128ENS_12float_e4m3_tEfNS_4arch4Sm90ELb1ELb0ELb1ELb1ELb0ELb0ELb0ELb1ELb1ELb0ELb0ELb0EEENS1_21CollectiveEpilogueFwdINS6_IJSA_SA_SB_EEES9_NS_10bfloat16_tESG_Li256ELb1ELb0ELb0ELb1EEENS1_36VarlenDynamicPersistentTileSchedulerILi128ELi160ELi256ELi128ELb0ELb0ELb1ELb1ELb1ELb1EEEEEEEEEvNT_6ParamsE)
        /*004c*/ 	.short	0x0380
        /*004e*/ 	.short	0x0a00


	//----- nvinfo : EIATTR_SW_WAR
	.align		4
.L_176:
        /*0050*/ 	.byte	0x04, 0x36
        /*0052*/ 	.short	(.L_178 - .L_177)
.L_177:
        /*0054*/ 	.word	0x00000008
.L_178:


//--------------------- .nv.info._ZN7cutlass13device_kernelIN5flash11enable_sm90INS1_16FlashAttnFwdSm90INS1_25CollectiveMainloopFwdSm90ILi2EN4cute5tupleIJNS5_1CILi1EEES8_S8_EEENS6_IJNS7_ILi128EEENS7_ILi160EEENS7_ILi192EEEEEELi128ENS_12float_e4m3_tEfNS_4arch4Sm90ELb1ELb0ELb1ELb1ELb0ELb1ELb0ELb1ELb1ELb0ELb0ELb0EEENS1_21CollectiveEpilogueFwdINS6_IJSA_SA_SB_EEES9_NS_10bfloat16_tESG_Li256ELb1ELb0ELb0ELb1EEENS1_36VarlenDynamicPersistentTileSchedulerILi128ELi160ELi256ELi128ELb0ELb0ELb1ELb1ELb1ELb1EEEEEEEEEvNT_6ParamsE --------------------------
	.section	.nv.info._ZN7cutlass13device_kernelIN5flash11enable_sm90INS1_16FlashAttnFwdSm90INS1_25CollectiveMainloopFwdSm90ILi2EN4cute5tupleIJNS5_1CILi1EEES8_S8_EEENS6_IJNS7_ILi128EEENS7_ILi160EEENS7_ILi192EEEEEELi128ENS_12float_e4m3_tEfNS_4arch4Sm90ELb1ELb0ELb1ELb1ELb0ELb1ELb0ELb1ELb1ELb0ELb0ELb0EEENS1_21CollectiveEpilogueFwdINS6_IJSA_SA_SB_EEES9_NS_10bfloat16_tESG_Li256ELb1ELb0ELb0ELb1EEENS1_36VarlenDynamicPersistentTileSchedulerILi128ELi160ELi256ELi128ELb0ELb0ELb1ELb1ELb1ELb1EEEEEEEEEvNT_6ParamsE,"",@"SHT_CUDA_INFO"
	.sectionflags	@""
	.align	4


	//----- nvinfo : EIATTR_CUDA_API_VERSION
	.align		4
        /*0000*/ 	.byte	0x04, 0x37
        /*0002*/ 	.short	(.L_180 - .L_179)
.L_179:
        /*0004*/ 	.word	0x00000082


	//----- nvinfo : EIATTR_KPARAM_INFO
	.align		4
.L_180:
        /*0008*/ 	.byte	0x04, 0x17
        /*000a*/ 	.short	(.L_182 - .L_181)
.L_181:
        /*000c*/ 	.word	0x00000000
        /*0010*/ 	.short	0x0000
        /*0012*/ 	.short	0x0000
        /*0014*/ 	.byte	0x00, 0xf0, 0x01, 0x28


	//----- nvinfo : EIATTR_SPARSE_MMA_MASK
	.align		4
.L_182:
        /*0018*/ 	.byte	0x03, 0x50
        /*001a*/ 	.short	0x0000


	//----- nvinfo : EIATTR_MAXREG_COUNT
	.align		4
        /*001c*/ 	.byte	0x03, 0x1b
        /*001e*/ 	.short	0x00a8


	//----- nvinfo : EIATTR_MERCURY_ISA_VERSION
	.align		4
        /*0020*/ 	.byte	0x03, 0x5f
        /*0022*/ 	.short	0x0101


	//----- nvinfo : EIATTR_VRC_CTA_INIT_COUNT
	.align		4
        /*0024*/ 	.byte	0x02, 0x4a
	.zero		1
	.zero		1


	//----- nvinfo : EIATTR_EXIT_INSTR_OFFSETS
	.align		4
        /*0028*/ 	.byte	0x04, 0x1c
        /*002a*/ 	.short	(.L_184 - .L_183)


	//   ....[0]....
.L_183:
        /*002c*/ 	.word	0x00000010


	//----- nvinfo : EIATTR_MAX_THREADS
	.align		4
.L_184:
        /*0030*/ 	.byte	0x04, 0x05
        /*0032*/ 	.short	(.L_186 - .L_185)
.L_185:
        /*0034*/ 	.word	0x00000180
        /*0038*/ 	.word	0x00000001
        /*003c*/ 	.word	0x00000001


	//----- nvinfo : EIATTR_CBANK_PARAM_SIZE
	.align		4
.L_186:
        /*0040*/ 	.byte	0x03, 0x19
        /*0042*/ 	.short	0x0a00


	//----- nvinfo : EIATTR_PARAM_CBANK
	.align		4
        /*0044*/ 	.byte	0x04, 0x0a
        /*0046*/ 	.short	(.L_188 - .L_187)
	.align		4
.L_187:
        /*0048*/ 	.word	index@(.nv.constant0._ZN7cutlass13device_kernelIN5flash11enable_sm90INS1_16FlashAttnFwdSm90INS1_25CollectiveMainloopFwdSm90ILi2EN4cute5tupleIJNS5_1CILi1EEES8_S8_EEENS6_IJNS7_ILi128EEENS7_ILi160EEENS7_ILi192EEEEEELi128ENS_12float_e4m3_tEfNS_4arch4Sm90ELb1ELb0ELb1ELb1ELb0ELb1ELb0ELb1ELb1ELb0ELb0ELb0EEENS1_21CollectiveEpilogueFwdINS6_IJSA_SA_SB_EEES9_NS_10bfloat16_tESG_Li256ELb1ELb0ELb0ELb1EEENS1_36VarlenDynamicPersistentTileSchedulerILi128ELi160ELi256ELi128ELb0ELb0ELb1ELb1ELb1ELb1EEEEEEEEEvNT_6ParamsE)
        /*004c*/ 	.short	0x0380
        /*004e*/ 	.short	0x0a00


	//----- nvinfo : EIATTR_SW_WAR
	.align		4
.L_188:
        /*0050*/ 	.byte	0x04, 0x36
        /*0052*/ 	.short	(.L_190 - .L_189)
.L_189:
        /*0054*/ 	.word	0x00000008
.L_190:


//--------------------- .nv.callgraph             --------------------------
	.section	.nv.callgraph,"",@"SHT_CUDA_CALLGRAPH"
	.align	4
	.sectionentsize	8
	.align		4
        /*0000*/ 	.word	0x00000000
	.align		4
        /*0004*/ 	.word	0xffffffff
	.align		4
        /*0008*/ 	.word	0x00000000
	.align		4
        /*000c*/ 	.word	0xfffffffe
	.align		4
        /*0010*/ 	.word	0x00000000
	.align		4
        /*0014*/ 	.word	0xfffffffd
	.align		4
        /*0018*/ 	.word	0x00000000
	.align		4
        /*001c*/ 	.word	0xfffffffc


//--------------------- .nv.constant4             --------------------------
	.section	.nv.constant4,"a",@progbits
	.align	8
	.align		8
.nv.constant4:
        /*0000*/ 	.dword	_ZN78_INTERNAL_1514b722_42_flash_fwd_hdim192_128_e4m3_softcap_sm90_cu_49158569_31544cuda3std3__45__cpo5beginE
	.align		8
        /*0008*/ 	.dword	_ZN78_INTERNAL_1514b722_42_flash_fwd_hdim192_128_e4m3_softcap_sm90_cu_49158569_31544cuda3std3__45__cpo3endE
	.align		8
        /*0010*/ 	.dword	_ZN78_INTERNAL_1514b722_42_flash_fwd_hdim192_128_e4m3_softcap_sm90_cu_49158569_31544cuda3std3__45__cpo6cbeginE
	.align		8
        /*0018*/ 	.dword	_ZN78_INTERNAL_1514b722_42_flash_fwd_hdim192_128_e4m3_softcap_sm90_cu_49158569_31544cuda3std3__45__cpo4cendE
	.align		8
        /*0020*/ 	.dword	_ZN78_INTERNAL_1514b722_42_flash_fwd_hdim192_128_e4m3_softcap_sm90_cu_49158569_31544cuda3std3__480_GLOBAL__N__1514b722_42_flash_fwd_hdim192_128_e4m3_softcap_sm90_cu_49158569_31546ignoreE
	.align		8
        /*0028*/ 	.dword	_ZN78_INTERNAL_1514b722_42_flash_fwd_hdim192_128_e4m3_softcap_sm90_cu_49158569_31544cuda3std3__419piecewise_constructE
	.align		8
        /*0030*/ 	.dword	_ZN78_INTERNAL_1514b722_42_flash_fwd_hdim192_128_e4m3_softcap_sm90_cu_49158569_31544cuda3std3__48in_placeE
	.align		8
        /*0038*/ 	.dword	_ZN78_INTERNAL_1514b722_42_flash_fwd_hdim192_128_e4m3_softcap_sm90_cu_49158569_31544cuda3std6ranges3__45__cpo4swapE
	.align		8
        /*0040*/ 	.dword	_ZN78_INTERNAL_1514b722_42_flash_fwd_hdim192_128_e4m3_softcap_sm90_cu_49158569_31544cuda3std6ranges3__45__cpo9iter_moveE
	.align		8
        /*0048*/ 	.dword	_ZN78_INTERNAL_1514b722_42_flash_fwd_hdim192_128_e4m3_softcap_sm90_cu_49158569_31544cute7productE
	.align		8
        /*0050*/ 	.dword	_ZN78_INTERNAL_1514b722_42_flash_fwd_hdim192_128_e4m3_softcap_sm90_cu_49158569_31544cute1_E


//--------------------- .text._ZN7cutlass13device_kernelIN5flash11enable_sm90INS1_16FlashAttnFwdSm90INS1_25CollectiveMainloopFwdSm90ILi2EN4cute5tupleIJNS5_1CILi1EEES8_S8_EEENS6_IJNS7_ILi128EEENS7_ILi160EEENS7_ILi192EEEEEELi128ENS_12float_e4m3_tEfNS_4arch4Sm90ELb0ELb0ELb1ELb0ELb0ELb0ELb0ELb1ELb1ELb0ELb0ELb0EEENS1_21CollectiveEpilogueFwdINS6_IJSA_SA_SB_EEES9_NS_10bfloat16_tESG_Li256ELb0ELb0ELb0ELb1EEENS1_29StaticPersistentTileSchedulerILb0EEEEEEEEEvNT_6ParamsE --------------------------
	.section	.text._ZN7cutlass13device_kernelIN5flash11enable_sm90INS1_16FlashAttnFwdSm90INS1_25CollectiveMainloopFwdSm90ILi2EN4cute5tupleIJNS5_1CILi1EEES8_S8_EEENS6_IJNS7_ILi128EEENS7_ILi160EEENS7_ILi192EEEEEELi128ENS_12float_e4m3_tEfNS_4arch4Sm90ELb0ELb0ELb1ELb0ELb0ELb0ELb0ELb1ELb1ELb0ELb0ELb0EEENS1_21CollectiveEpilogueFwdINS6_IJSA_SA_SB_EEES9_NS_10bfloat16_tESG_Li256ELb0ELb0ELb0ELb1EEENS1_29StaticPersistentTileSchedulerILb0EEEEEEEEEvNT_6ParamsE,"ax",@progbits
	.align	128
.text._ZN7cutlass13device_kernelIN5flash11enable_sm90INS1_16FlashAttnFwdSm90INS1_25CollectiveMainloopFwdSm90ILi2EN4cute5tupleIJNS5_1CILi1EEES8_S8_EEENS6_IJNS7_ILi128EEENS7_ILi160EEENS7_ILi192EEEEEELi128ENS_12float_e4m3_tEfNS_4arch4Sm90ELb0ELb0ELb1ELb0ELb0ELb0ELb0ELb1ELb1ELb0ELb0ELb0EEENS1_21CollectiveEpilogueFwdINS6_IJSA_SA_SB_EEES9_NS_10bfloat16_tESG_Li256ELb0ELb0ELb0ELb1EEENS1_29StaticPersistentTileSchedulerILb0EEEEEEEEEvNT_6ParamsE:
        .type           _ZN7cutlass13device_kernelIN5flash11enable_sm90INS1_16FlashAttnFwdSm90INS1_25CollectiveMainloopFwdSm90ILi2EN4cute5tupleIJNS5_1CILi1EEES8_S8_EEENS6_IJNS7_ILi128EEENS7_ILi160EEENS7_ILi192EEEEEELi128ENS_12float_e4m3_tEfNS_4arch4Sm90ELb0ELb0ELb1ELb0ELb0ELb0ELb0ELb1ELb1ELb0ELb0ELb0EEENS1_21CollectiveEpilogueFwdINS6_IJSA_SA_SB_EEES9_NS_10bfloat16_tESG_Li256ELb0ELb0ELb0ELb1EEENS1_29StaticPersistentTileSchedulerILb0EEEEEEEEEvNT_6ParamsE,@function
        .size           _ZN7cutlass13device_kernelIN5flash11enable_sm90INS1_16FlashAttnFwdSm90INS1_25CollectiveMainloopFwdSm90ILi2EN4cute5tupleIJNS5_1CILi1EEES8_S8_EEENS6_IJNS7_ILi128EEENS7_ILi160EEENS7_ILi192EEEEEELi128ENS_12float_e4m3_tEfNS_4arch4Sm90ELb0ELb0ELb1ELb0ELb0ELb0ELb0ELb1ELb1ELb0ELb0ELb0EEENS1_21CollectiveEpilogueFwdINS6_IJSA_SA_SB_EEES9_NS_10bfloat16_tESG_Li256ELb0ELb0ELb0ELb1EEENS1_29StaticPersistentTileSchedulerILb0EEEEEEEEEvNT_6ParamsE,(.L_x_10 - _ZN7cutlass13device_kernelIN5flash11enable_sm90INS1_16FlashAttnFwdSm90INS1_25CollectiveMainloopFwdSm90ILi2EN4cute5tupleIJNS5_1CILi1EEES8_S8_EEENS6_IJNS7_ILi128EEENS7_ILi160EEENS7_ILi192EEEEEELi128ENS_12float_e4m3_tEfNS_4arch4Sm90ELb0ELb0ELb1ELb0ELb0ELb0ELb0ELb1ELb1ELb0ELb0ELb0EEENS1_21CollectiveEpilogueFwdINS6_IJSA_SA_SB_EEES9_NS_10bfloat16_tESG_Li256ELb0ELb0ELb0ELb1EEENS1_29StaticPersistentTileSchedulerILb0EEEEEEEEEvNT_6ParamsE)
        .other          _ZN7cutlass13device_kernelIN5flash11enable_sm90INS1_16FlashAttnFwdSm90INS1_25CollectiveMainloopFwdSm90ILi2EN4cute5tupleIJNS5_1CILi1EEES8_S8_EEENS6_IJNS7_ILi128EEENS7_ILi160EEENS7_ILi192EEEEEELi128ENS_12float_e4m3_tEfNS_4arch4Sm90ELb0ELb0ELb1ELb0ELb0ELb0ELb0ELb1ELb1ELb0ELb0ELb0EEENS1_21CollectiveEpilogueFwdINS6_IJSA_SA_SB_EEES9_NS_10bfloat16_tESG_Li256ELb0ELb0ELb0ELb1EEENS1_29StaticPersistentTileSchedulerILb0EEEEEEEEEvNT_6ParamsE,@"STO_CUDA_ENTRY STV_DEFAULT"
_ZN7cutlass13device_kernelIN5flash11enable_sm90INS1_16FlashAttnFwdSm90INS1_25CollectiveMainloopFwdSm90ILi2EN4cute5tupleIJNS5_1CILi1EEES8_S8_EEENS6_IJNS7_ILi128EEENS7_ILi160EEENS7_ILi192EEEEEELi128ENS_12float_e4m3_tEfNS_4arch4Sm90ELb0ELb0ELb1ELb0ELb0ELb0ELb0ELb1ELb1ELb0ELb0ELb0EEENS1_21CollectiveEpilogueFwdINS6_IJSA_SA_SB_EEES9_NS_10bfloat16_tESG_Li256ELb0ELb0ELb0ELb1EEENS1_29StaticPersistentTileSchedulerILb0EEEEEEEEEvNT_6ParamsE:
[----:B------:R-:W-:Y:S01]  /*0000*/  LDC R1, c[0x0][0x37c] ;  /* 0x0000df00ff017b82 */ /* 0x000fe20000000800 */
[----:B------:R-:W-:Y:S05]  /*0010*/  EXIT ;  /* 0x000000000000794d */ /* 0x000fea0003800000 */
.L_x_0:
[----:B------:R-:W-:-:S00]  /*0020*/  BRA `(.L_x_0) ;  /* 0xfffffffc00fc7947 */ /* 0x000fc0000383ffff */
[----:B------:R-:W-:-:S00]  /*0030*/  NOP ;  /* 0x0000000000007918 */ /* 0x000fc00000000000 */
        /* <DEDUP_REMOVED lines=12> */
.L_x_10:


//--------------------- .text._ZN7cutlass13device_kernelIN5flash11enable_sm90INS1_16FlashAttnFwdSm90INS1_25CollectiveMainloopFwdSm90ILi2EN4cute5tupleIJNS5_1CILi2EEENS7_ILi1EEES9_EEENS6_IJNS7_ILi128EEENS7_ILi160EEENS7_ILi192EEEEEELi128ENS_12float_e4m3_tEfNS_4arch4Sm90ELb0ELb0ELb1ELb0ELb0ELb0ELb0ELb1ELb1ELb0ELb0ELb0EEENS1_21CollectiveEpilogueFwdINS6_IJSB_SB_SC_EEESA_NS_10bfloat16_tESH_Li256ELb0ELb0ELb0ELb1EEENS1_29StaticPersistentTileSchedulerILb0EEEEEEEEEvNT_6ParamsE --------------------------
	.section	.text._ZN7cutlass13device_kernelIN5flash11enable_sm90INS1_16FlashAttnFwdSm90INS1_25CollectiveMainloopFwdSm90ILi2EN4cute5tupleIJNS5_1CILi2EEENS7_ILi1EEES9_EEENS6_IJNS7_ILi128EEENS7_ILi160EEENS7_ILi192EEEEEELi128ENS_12float_e4m3_tEfNS_4arch4Sm90ELb0ELb0ELb1ELb0ELb0ELb0ELb0ELb1ELb1ELb0ELb0ELb0EEENS1_21CollectiveEpilogueFwdINS6_IJSB_SB_SC_EEESA_NS_10bfloat16_tESH_Li256ELb0ELb0ELb0ELb1EEENS1_29StaticPersistentTileSchedulerILb0EEEEEEEEEvNT_6ParamsE,"ax",@progbits
	.align	128
.text._ZN7cutlass13device_kernelIN5flash11enable_sm90INS1_16FlashAttnFwdSm90INS1_25CollectiveMainloopFwdSm90ILi2EN4cute5tupleIJNS5_1CILi2EEENS7_ILi1EEES9_EEENS6_IJNS7_ILi128EEENS7_ILi160EEENS7_ILi192EEEEEELi128ENS_12float_e4m3_tEfNS_4arch4Sm90ELb0ELb0ELb1ELb0ELb0ELb0ELb0ELb1ELb1ELb0ELb0ELb0EEENS1_21CollectiveEpilogueFwdINS6_IJSB_SB_SC_EEESA_NS_10bfloat16_tESH_Li256ELb0ELb0ELb0ELb1EEENS1_29StaticPersistentTileSchedulerILb0EEEEEEEEEvNT_6ParamsE:
        .type           _ZN7cutlass13device_kernelIN5flash11enable_sm90INS1_16FlashAttnFwdSm90INS1_25CollectiveMainloopFwdSm90ILi2EN4cute5tupleIJNS5_1CILi2EEENS7_ILi1EEES9_EEENS6_IJNS7_ILi128EEENS7_ILi160EEENS7_ILi192EEEEEELi128ENS_12float_e4m3_tEfNS_4arch4Sm90ELb0ELb0ELb1ELb0ELb0ELb0ELb0ELb1ELb1ELb0ELb0ELb0EEENS1_21CollectiveEpilogueFwdINS6_IJSB_SB_SC_EEESA_NS_10bfloat16_tESH_Li256ELb0ELb0ELb0ELb1EEENS1_29StaticPersistentTileSchedulerILb0EEEEEEEEEvNT_6ParamsE,@function
        .size           _ZN7cutlass13device_kernelIN5flash11enable_sm90INS1_16FlashAttnFwdSm90INS1_25CollectiveMainloopFwdSm90ILi2EN4cute5tupleIJNS5_1CILi2EEENS7_ILi1EEES9_EEENS6_IJNS7_ILi128EEENS7_ILi160EEENS7_ILi192EEEEEELi128ENS_12float_e4m3_tEfNS_4arch4Sm90ELb0ELb0ELb1ELb0ELb0ELb0ELb0ELb1ELb1ELb0ELb0ELb0EEENS1_21CollectiveEpilogueFwdINS6_IJSB_SB_SC_EEESA_NS_10bfloat16_tESH_Li256ELb0ELb0ELb0ELb1EEENS1_29StaticPersistentTileSchedulerILb0EEEEEEEEEvNT_6ParamsE,(.L_x_11 - _ZN7cutlass13device_kernelIN5flash11enable_sm90INS1_16FlashAttnFwdSm90INS1_25CollectiveMainloopFwdSm90ILi2EN4cute5tupleIJNS5_1CILi2EEENS7_ILi1EEES9_EEENS6_IJNS7_ILi128EEENS7_ILi160EEENS7_ILi192EEEEEELi128ENS_12float_e4m3_tEfNS_4arch4Sm90ELb0ELb0ELb1ELb0ELb0ELb0ELb0ELb1ELb1ELb0ELb0ELb0EEENS1_21CollectiveEpilogueFwdINS6_IJSB_SB_SC_EEESA_NS_10bfloat16_tESH_Li256ELb0ELb0ELb0ELb1EEENS1_29StaticPersistentTileSchedulerILb0EEEEEEEEEvNT_6ParamsE)
        .other          _ZN7cutlass13device_kernelIN5flash11enable_sm90INS1_16FlashAttnFwdSm90INS1_25CollectiveMainloopFwdSm90ILi2EN4cute5tupleIJNS5_1CILi2EEENS7_ILi1EEES9_EEENS6_IJNS7_ILi128EEENS7_ILi160EEENS7_ILi192EEEEEELi128ENS_12float_e4m3_tEfNS_4arch4Sm90ELb0ELb0ELb1ELb0ELb0ELb0ELb0ELb1ELb1ELb0ELb0ELb0EEENS1_21CollectiveEpilogueFwdINS6_IJSB_SB_SC_EEESA_NS_10bfloat16_tESH_Li256ELb0ELb0ELb0ELb1EEENS1_29StaticPersistentTileSchedulerILb0EEEEEEEEEvNT_6ParamsE,@"STO_CUDA_ENTRY STV_DEFAULT"
_ZN7cutlass13device_kernelIN5flash11enable_sm90INS1_16FlashAttnFwdSm90INS1_25CollectiveMainloopFwdSm90ILi2EN4cute5tupleIJNS5_1CILi2EEENS7_ILi1EEES9_EEENS6_IJNS7_ILi128EEENS7_ILi160EEENS7_ILi192EEEEEELi128ENS_12float_e4m3_tEfNS_4arch4Sm90ELb0ELb0ELb1ELb0ELb0ELb0ELb0ELb1ELb1ELb0ELb0ELb0EEENS1_21CollectiveEpilogueFwdINS6_IJSB_SB_SC_EEESA_NS_10bfloat16_tESH_Li256ELb0ELb0ELb0ELb1EEENS1_29StaticPersistentTileSchedulerILb0EEEEEEEEEvNT_6ParamsE:
[----:B------:R-:W-:Y:S01]  /*0000*/  LDC R1, c[0x0][0x37c] ;  /* 0x0000df00ff017b82 */ /* 0x000fe20000000800 */
[----:B------:R-:W-:Y:S05]  /*0010*/  EXIT ;  /* 0x000000000000794d */ /* 0x000fea0003800000 */
.L_x_1:
        /* <DEDUP_REMOVED lines=14> */
.L_x_11:


//--------------------- .text._ZN7cutlass13device_kernelIN5flash11enable_sm90INS1_16FlashAttnFwdSm90INS1_25CollectiveMainloopFwdSm90ILi2EN4cute5tupleIJNS5_1CILi1EEES8_S8_EEENS6_IJNS7_ILi128EEENS7_ILi160EEENS7_ILi192EEEEEELi128ENS_12float_e4m3_tEfNS_4arch4Sm90ELb0ELb0ELb1ELb1ELb0ELb0ELb0ELb1ELb1ELb0ELb0ELb0EEENS1_21CollectiveEpilogueFwdINS6_IJSA_SA_SB_EEES9_NS_10bfloat16_tESG_Li256ELb1ELb0ELb0ELb1EEENS1_36VarlenDynamicPersistentTileSchedulerILi128ELi160ELi256ELi128ELb0ELb0ELb1ELb0ELb1ELb1EEEEEEEEEvNT_6ParamsE --------------------------
	.section	.text._ZN7cutlass13device_kernelIN5flash11enable_sm90INS1_16FlashAttnFwdSm90INS1_25CollectiveMainloopFwdSm90ILi2EN4cute5tupleIJNS5_1CILi1EEES8_S8_EEENS6_IJNS7_ILi128EEENS7_ILi160EEENS7_ILi192EEEEEELi128ENS_12float_e4m3_tEfNS_4arch4Sm90ELb0ELb0ELb1ELb1ELb0ELb0ELb0ELb1ELb1ELb0ELb0ELb0EEENS1_21CollectiveEpilogueFwdINS6_IJSA_SA_SB_EEES9_NS_10bfloat16_tESG_Li256ELb1ELb0ELb0ELb1EEENS1_36VarlenDynamicPersistentTileSchedulerILi128ELi160ELi256ELi128ELb0ELb0ELb1ELb0ELb1ELb1EEEEEEEEEvNT_6ParamsE,"ax",@progbits
	.align	128
.text._ZN7cutlass13device_kernelIN5flash11enable_sm90INS1_16FlashAttnFwdSm90INS1_25CollectiveMainloopFwdSm90ILi2EN4cute5tupleIJNS5_1CILi1EEES8_S8_EEENS6_IJNS7_ILi128EEENS7_ILi160EEENS7_ILi192EEEEEELi128ENS_12float_e4m3_tEfNS_4arch4Sm90ELb0ELb0ELb1ELb1ELb0ELb0ELb0ELb1ELb1ELb0ELb0ELb0EEENS1_21CollectiveEpilogueFwdINS6_IJSA_SA_SB_EEES9_NS_10bfloat16_tESG_Li256ELb1ELb0ELb0ELb1EEENS1_36VarlenDynamicPersistentTileSchedulerILi128ELi160ELi256ELi128ELb0ELb0ELb1ELb0ELb1ELb1EEEEEEEEEvNT_6ParamsE:
        .type           _ZN7cutlass13device_kernelIN5flash11enable_sm90INS1_16FlashAttnFwdSm90INS1_25CollectiveMainloopFwdSm90ILi2EN4cute5tupleIJNS5_1CILi1EEES8_S8_EEENS6_IJNS7_ILi128EEENS7_ILi160EEENS7_ILi192EEEEEELi128ENS_12float_e4m3_tEfNS_4arch4Sm90ELb0ELb0ELb1ELb1ELb0ELb0ELb0ELb1ELb1ELb0ELb0ELb0EEENS1_21CollectiveEpilogueFwdINS6_IJSA_SA_SB_EEES9_NS_10bfloat16_tESG_Li256ELb1ELb0ELb0ELb1EEENS1_36VarlenDynamicPersistentTileSchedulerILi128ELi160ELi256ELi128ELb0ELb0ELb1ELb0ELb1ELb1EEEEEEEEEvNT_6ParamsE,@function
        .size           _ZN7cutlass13device_kernelIN5flash11enable_sm90INS1_16FlashAttnFwdSm90INS1_25CollectiveMainloopFwdSm90ILi2EN4cute5tupleIJNS5_1CILi1EEES8_S8_EEENS6_IJNS7_ILi128EEENS7_ILi160EEENS7_ILi192EEEEEELi128ENS_12float_e4m3_tEfNS_4arch4Sm90ELb0ELb0ELb1ELb1ELb0ELb0ELb0ELb1ELb1ELb0ELb0ELb0EEENS1_21CollectiveEpilogueFwdINS6_IJSA_SA_SB_EEES9_NS_10bfloat16_tESG_Li256ELb1ELb0ELb0ELb1EEENS1_36VarlenDynamicPersistentTileSchedulerILi128ELi160ELi256ELi128ELb0ELb0ELb1ELb0ELb1ELb1EEEEEEEEEvNT_6ParamsE,(.L_x_12 - _ZN7cutlass13device_kernelIN5flash11enable_sm90INS1_16FlashAttnFwdSm90INS1_25CollectiveMainloopFwdSm90ILi2EN4cute5tupleIJNS5_1CILi1EEES8_S8_EEENS6_IJNS7_ILi128EEENS7_ILi160EEENS7_ILi192EEEEEELi128ENS_12float_e4m3_tEfNS_4arch4Sm90ELb0ELb0ELb1ELb1ELb0ELb0ELb0ELb1ELb1ELb0ELb0ELb0EEENS1_21CollectiveEpilogueFwdINS6_IJSA_SA_SB_EEES9_NS_10bfloat16_tESG_Li256ELb1ELb0ELb0ELb1EEENS1_36VarlenDynamicPersistentTileSchedulerILi128ELi160ELi256ELi128ELb0ELb0ELb1ELb0ELb1ELb1EEEEEEEEEvNT_6ParamsE)
        .other          _ZN7cutlass13device_kernelIN5flash11enable_sm90INS1_16FlashAttnFwdSm90INS1_25CollectiveMainloopFwdSm90ILi2EN4cute5tupleIJNS5_1CILi1EEES8_S8_EEENS6_IJNS7_ILi128EEENS7_ILi160EEENS7_ILi192EEEEEELi128ENS_12float_e4m3_tEfNS_4arch4Sm90ELb0ELb0ELb1ELb1ELb0ELb0ELb0ELb1ELb1ELb0ELb0ELb0EEENS1_21CollectiveEpilogueFwdINS6_IJSA_SA_SB_EEES9_NS_10bfloat16_tESG_Li256ELb1ELb0ELb0ELb1EEENS1_36VarlenDynamicPersistentTileSchedulerILi128ELi160ELi256ELi128ELb0ELb0ELb1ELb0ELb1ELb1EEEEEEEEEvNT_6ParamsE,@"STO_CUDA_ENTRY STV_DEFAULT"
_ZN7cutlass13device_kernelIN5flash11enable_sm90INS1_16FlashAttnFwdSm90INS1_25CollectiveMainloopFwdSm90ILi2EN4cute5tupleIJNS5_1CILi1EEES8_S8_EEENS6_IJNS7_ILi128EEENS7_ILi160EEENS7_ILi192EEEEEELi128ENS_12float_e4m3_tEfNS_4arch4Sm90ELb0ELb0ELb1ELb1ELb0ELb0ELb0ELb1ELb1ELb0ELb0ELb0EEENS1_21CollectiveEpilogueFwdINS6_IJSA_SA_SB_EEES9_NS_10bfloat16_tESG_Li256ELb1ELb0ELb0ELb1EEENS1_36VarlenDynamicPersistentTileSchedulerILi128ELi160ELi256ELi128ELb0ELb0ELb1ELb0ELb1ELb1EEEEEEEEEvNT_6ParamsE:
[----:B------:R-:W-:Y:S01]  /*0000*/  LDC R1, c[0x0][0x37c] ;  /* 0x0000df00ff017b82 */ /* 0x000fe20000000800 */
[----:B------:R-:W-:Y:S05]  /*0010*/  EXIT ;  /* 0x000000000000794d */ /* 0x000fea0003800000 */
.L_x_2:
        /* <DEDUP_REMOVED lines=14> */
.L_x_12:


//--------------------- .text._ZN7cutlass13device_kernelIN5flash11enable_sm90INS1_16FlashAttnFwdSm90INS1_25CollectiveMainloopFwdSm90ILi2EN4cute5tupleIJNS5_1CILi1EEES8_S8_EEENS6_IJNS7_ILi128EEENS7_ILi160EEENS7_ILi192EEEEEELi128ENS_12float_e4m3_tEfNS_4arch4Sm90ELb0ELb0ELb1ELb1ELb0ELb1ELb0ELb1ELb1ELb0ELb0ELb0EEENS1_21CollectiveEpilogueFwdINS6_IJSA_SA_SB_EEES9_NS_10bfloat16_tESG_Li256ELb1ELb0ELb0ELb1EEENS1_36VarlenDynamicPersistentTileSchedulerILi128ELi160ELi256ELi128ELb0ELb0ELb1ELb0ELb1ELb1EEEEEEEEEvNT_6ParamsE --------------------------
	.section	.text._ZN7cutlass13device_kernelIN5flash11enable_sm90INS1_16FlashAttnFwdSm90INS1_25CollectiveMainloopFwdSm90ILi2EN4cute5tupleIJNS5_1CILi1EEES8_S8_EEENS6_IJNS7_ILi128EEENS7_ILi160EEENS7_ILi192EEEEEELi128ENS_12float_e4m3_tEfNS_4arch4Sm90ELb0ELb0ELb1ELb1ELb0ELb1ELb0ELb1ELb1ELb0ELb0ELb0EEENS1_21CollectiveEpilogueFwdINS6_IJSA_SA_SB_EEES9_NS_10bfloat16_tESG_Li256ELb1ELb0ELb0ELb1EEENS1_36VarlenDynamicPersistentTileSchedulerILi128ELi160ELi256ELi128ELb0ELb0ELb1ELb0ELb1ELb1EEEEEEEEEvNT_6ParamsE,"ax",@progbits
	.align	128
.text._ZN7cutlass13device_kernelIN5flash11enable_sm90INS1_16FlashAttnFwdSm90INS1_25CollectiveMainloopFwdSm90ILi2EN4cute5tupleIJNS5_1CILi1EEES8_S8_EEENS6_IJNS7_ILi128EEENS7_ILi160EEENS7_ILi192EEEEEELi128ENS_12float_e4m3_tEfNS_4arch4Sm90ELb0ELb0ELb1ELb1ELb0ELb1ELb0ELb1ELb1ELb0ELb0ELb0EEENS1_21CollectiveEpilogueFwdINS6_IJSA_SA_SB_EEES9_NS_10bfloat16_tESG_Li256ELb1ELb0ELb0ELb1EEENS1_36VarlenDynamicPersistentTileSchedulerILi128ELi160ELi256ELi128ELb0ELb0ELb1ELb0ELb1ELb1EEEEEEEEEvNT_6ParamsE:
        .type           _ZN7cutlass13device_kernelIN5flash11enable_sm90INS1_16FlashAttnFwdSm90INS1_25CollectiveMainloopFwdSm90ILi2EN4cute5tupleIJNS5_1CILi1EEES8_S8_EEENS6_IJNS7_ILi128EEENS7_ILi160EEENS7_ILi192EEEEEELi128ENS_12float_e4m3_tEfNS_4arch4Sm90ELb0ELb0ELb1ELb1ELb0ELb1ELb0ELb1ELb1ELb0ELb0ELb0EEENS1_21CollectiveEpilogueFwdINS6_IJSA_SA_SB_EEES9_NS_10bfloat16_tESG_Li256ELb1ELb0ELb0ELb1EEENS1_36VarlenDynamicPersistentTileSchedulerILi128ELi160ELi256ELi128ELb0ELb0ELb1ELb0ELb1ELb1EEEEEEEEEvNT_6ParamsE,@function
        .size           _ZN7cutlass13device_kernelIN5flash11enable_sm90INS1_16FlashAttnFwdSm90INS1_25CollectiveMainloopFwdSm90ILi2EN4cute5tupleIJNS5_1CILi1EEES8_S8_EEENS6_IJNS7_ILi128EEENS7_ILi160EEENS7_ILi192EEEEEELi128ENS_12float_e4m3_tEfNS_4arch4Sm90ELb0ELb0ELb1ELb1ELb0ELb1ELb0ELb1ELb1ELb0ELb0ELb0EEENS1_21CollectiveEpilogueFwdINS6_IJSA_SA_SB_EEES9_NS_10bfloat16_tESG_Li256ELb1ELb0ELb0ELb1EEENS1_36VarlenDynamicPersistentTileSchedulerILi128ELi160ELi256ELi128ELb0ELb0ELb1ELb0ELb1ELb1EEEEEEEEEvNT_6ParamsE,(.L_x_13 - _ZN7cutlass13device_kernelIN5flash11enable_sm90INS1_16FlashAttnFwdSm90INS1_25CollectiveMainloopFwdSm90ILi2EN4cute5tupleIJNS5_1CILi1EEES8_S8_EEENS6_IJNS7_ILi128EEENS7_ILi160EEENS7_ILi192EEEEEELi128ENS_12float_e4m3_tEfNS_4arch4Sm90ELb0ELb0ELb1ELb1ELb0ELb1ELb0ELb1ELb1ELb0ELb0ELb0EEENS1_21CollectiveEpilogueFwdINS6_IJSA_SA_SB_EEES9_NS_10bfloat16_tESG_Li256ELb1ELb0ELb0ELb1EEENS1_36VarlenDynamicPersistentTileSchedulerILi128ELi160ELi256ELi128ELb0ELb0ELb1ELb0ELb1ELb1EEEEEEEEEvNT_6ParamsE)
        .other          _ZN7cutlass13device_kernelIN5flash11enable_sm90INS1_16FlashAttnFwdSm90INS1_25CollectiveMainloopFwdSm90ILi2EN4cute5tupleIJNS5_1CILi1EEES8_S8_EEENS6_IJNS7_ILi128EEENS7_ILi160EEENS7_ILi192EEEEEELi128ENS_12float_e4m3_tEfNS_4arch4Sm90ELb0ELb0ELb1ELb1ELb0ELb1ELb0ELb1ELb1ELb0ELb0ELb0EEENS1_21CollectiveEpilogueFwdINS6_IJSA_SA_SB_EEES9_NS_10bfloat16_tESG_Li256ELb1ELb0ELb0ELb1EEENS1_36VarlenDynamicPersistentTileSchedulerILi128ELi160ELi256ELi128ELb0ELb0ELb1ELb0ELb1ELb1EEEEEEEEEvNT_6ParamsE,@"STO_CUDA_ENTRY STV_DEFAULT"
_ZN7cutlass13device_kernelIN5flash11enable_sm90INS1_16FlashAttnFwdSm90INS1_25CollectiveMainloopFwdSm90ILi2EN4cute5tupleIJNS5_1CILi1EEES8_S8_EEENS6_IJNS7_ILi128EEENS7_ILi160EEENS7_ILi192EEEEEELi128ENS_12float_e4m3_tEfNS_4arch4Sm90ELb0ELb0ELb1ELb1ELb0ELb1ELb0ELb1ELb1ELb0ELb0ELb0EEENS1_21CollectiveEpilogueFwdINS6_IJSA_SA_SB_EEES9_NS_10bfloat16_tESG_Li256ELb1ELb0ELb0ELb1EEENS1_36VarlenDynamicPersistentTileSchedulerILi128ELi160ELi256ELi128ELb0ELb0ELb1ELb0ELb1ELb1EEEEEEEEEvNT_6ParamsE:
[----:B------:R-:W-:Y:S01]  /*0000*/  LDC R1, c[0x0][0x37c] ;  /* 0x0000df00ff017b82 */ /* 0x000fe20000000800 */
[----:B------:R-:W-:Y:S05]  /*0010*/  EXIT ;  /* 0x000000000000794d */ /* 0x000fea0003800000 */
.L_x_3:
        /* <DEDUP_REMOVED lines=14> */
.L_x_13:


//--------------------- .text._ZN7cutlass13device_kernelIN5flash11enable_sm90INS1_16FlashAttnFwdSm90INS1_25CollectiveMainloopFwdSm90ILi2EN4cute5tupleIJNS5_1CILi1EEES8_S8_EEENS6_IJNS7_ILi128EEESA_NS7_ILi192EEEEEELi128ENS_12float_e4m3_tEfNS_4arch4Sm90ELb0ELb1ELb1ELb0ELb0ELb0ELb0ELb1ELb1ELb0ELb0ELb0EEENS1_21CollectiveEpilogueFwdINS6_IJSA_SA_SA_EEES9_NS_10bfloat16_tESF_Li256ELb0ELb0ELb0ELb1EEENS1_30DynamicPersistentTileSchedulerILi256ELi128ELb0ELb0ELb1EEEEEEEEEvNT_6ParamsE --------------------------
	.section	.text._ZN7cutlass13device_kernelIN5flash11enable_sm90INS1_16FlashAttnFwdSm90INS1_25CollectiveMainloopFwdSm90ILi2EN4cute5tupleIJNS5_1CILi1EEES8_S8_EEENS6_IJNS7_ILi128EEESA_NS7_ILi192EEEEEELi128ENS_12float_e4m3_tEfNS_4arch4Sm90ELb0ELb1ELb1ELb0ELb0ELb0ELb0ELb1ELb1ELb0ELb0ELb0EEENS1_21CollectiveEpilogueFwdINS6_IJSA_SA_SA_EEES9_NS_10bfloat16_tESF_Li256ELb0ELb0ELb0ELb1EEENS1_30DynamicPersistentTileSchedulerILi256ELi128ELb0ELb0ELb1EEEEEEEEEvNT_6ParamsE,"ax",@progbits
	.align	128
.text._ZN7cutlass13device_kernelIN5flash11enable_sm90INS1_16FlashAttnFwdSm90INS1_25CollectiveMainloopFwdSm90ILi2EN4cute5tupleIJNS5_1CILi1EEES8_S8_EEENS6_IJNS7_ILi128EEESA_NS7_ILi192EEEEEELi128ENS_12float_e4m3_tEfNS_4arch4Sm90ELb0ELb1ELb1ELb0ELb0ELb0ELb0ELb1ELb1ELb0ELb0ELb0EEENS1_21CollectiveEpilogueFwdINS6_IJSA_SA_SA_EEES9_NS_10bfloat16_tESF_Li256ELb0ELb0ELb0ELb1EEENS1_30DynamicPersistentTileSchedulerILi256ELi128ELb0ELb0ELb1EEEEEEEEEvNT_6ParamsE:
        .type           _ZN7cutlass13device_kernelIN5flash11enable_sm90INS1_16FlashAttnFwdSm90INS1_25CollectiveMainloopFwdSm90ILi2EN4cute5tupleIJNS5_1CILi1EEES8_S8_EEENS6_IJNS7_ILi128EEESA_NS7_ILi192EEEEEELi128ENS_12float_e4m3_tEfNS_4arch4Sm90ELb0ELb1ELb1ELb0ELb0ELb0ELb0ELb1ELb1ELb0ELb0ELb0EEENS1_21CollectiveEpilogueFwdINS6_IJSA_SA_SA_EEES9_NS_10bfloat16_tESF_Li256ELb0ELb0ELb0ELb1EEENS1_30DynamicPersistentTileSchedulerILi256ELi128ELb0ELb0ELb1EEEEEEEEEvNT_6ParamsE,@function
        .size           _ZN7cutlass13device_kernelIN5flash11enable_sm90INS1_16FlashAttnFwdSm90INS1_25CollectiveMainloopFwdSm90ILi2EN4cute5tupleIJNS5_1CILi1EEES8_S8_EEENS6_IJNS7_ILi128EEESA_NS7_ILi192EEEEEELi128ENS_12float_e4m3_tEfNS_4arch4Sm90ELb0ELb1ELb1ELb0ELb0ELb0ELb0ELb1ELb1ELb0ELb0ELb0EEENS1_21CollectiveEpilogueFwdINS6_IJSA_SA_SA_EEES9_NS_10bfloat16_tESF_Li256ELb0ELb0ELb0ELb1EEENS1_30DynamicPersistentTileSchedulerILi256ELi128ELb0ELb0ELb1EEEEEEEEEvNT_6ParamsE,(.L_x_14 - _ZN7cutlass13device_kernelIN5flash11enable_sm90INS1_16FlashAttnFwdSm90INS1_25CollectiveMainloopFwdSm90ILi2EN4cute5tupleIJNS5_1CILi1EEES8_S8_EEENS6_IJNS7_ILi128EEESA_NS7_ILi192EEEEEELi128ENS_12float_e4m3_tEfNS_4arch4Sm90ELb0ELb1ELb1ELb0ELb0ELb0ELb0ELb1ELb1ELb0ELb0ELb0EEENS1_21CollectiveEpilogueFwdINS6_IJSA_SA_SA_EEES9_NS_10bfloat16_tESF_Li256ELb0ELb0ELb0ELb1EEENS1_30DynamicPersistentTileSchedulerILi256ELi128ELb0ELb0ELb1EEEEEEEEEvNT_6ParamsE)
        .other          _ZN7cutlass13device_kernelIN5flash11enable_sm90INS1_16FlashAttnFwdSm90INS1_25CollectiveMainloopFwdSm90ILi2EN4cute5tupleIJNS5_1CILi1EEES8_S8_EEENS6_IJNS7_ILi128EEESA_NS7_ILi192EEEEEELi128ENS_12float_e4m3_tEfNS_4arch4Sm90ELb0ELb1ELb1ELb0ELb0ELb0ELb0ELb1ELb1ELb0ELb0ELb0EEENS1_21CollectiveEpilogueFwdINS6_IJSA_SA_SA_EEES9_NS_10bfloat16_tESF_Li256ELb0ELb0ELb0ELb1EEENS1_30DynamicPersistentTileSchedulerILi256ELi128ELb0ELb0ELb1EEEEEEEEEvNT_6ParamsE,@"STO_CUDA_ENTRY STV_DEFAULT"
_ZN7cutlass13device_kernelIN5flash11enable_sm90INS1_16FlashAttnFwdSm90INS1_25CollectiveMainloopFwdSm90ILi2EN4cute5tupleIJNS5_1CILi1EEES8_S8_EEENS6_IJNS7_ILi128EEESA_NS7_ILi192EEEEEELi128ENS_12float_e4m3_tEfNS_4arch4Sm90ELb0ELb1ELb1ELb0ELb0ELb0ELb0ELb1ELb1ELb0ELb0ELb0EEENS1_21CollectiveEpilogueFwdINS6_IJSA_SA_SA_EEES9_NS_10bfloat16_tESF_Li256ELb0ELb0ELb0ELb1EEENS1_30DynamicPersistentTileSchedulerILi256ELi128ELb0ELb0ELb1EEEEEEEEEvNT_6ParamsE:
[----:B------:R-:W-:Y:S01]  /*0000*/  LDC R1, c[0x0][0x37c] ;  /* 0x0000df00ff017b82 */ /* 0x000fe20000000800 */
[----:B------:R-:W-:Y:S05]  /*0010*/  EXIT ;  /* 0x000000000000794d */ /* 0x000fea0003800000 */
.L_x_4:
        /* <DEDUP_REMOVED lines=14> */
.L_x_14:


//--------------------- .text._ZN7cutlass13device_kernelIN5flash11enable_sm90INS1_16FlashAttnFwdSm90INS1_25CollectiveMainloopFwdSm90ILi2EN4cute5tupleIJNS5_1CILi1EEES8_S8_EEENS6_IJNS7_ILi128EEESA_NS7_ILi192EEEEEELi128ENS_12float_e4m3_tEfNS_4arch4Sm90ELb0ELb1ELb1ELb1ELb0ELb0ELb0ELb1ELb1ELb0ELb0ELb0EEENS1_21CollectiveEpilogueFwdINS6_IJSA_SA_SA_EEES9_NS_10bfloat16_tESF_Li256ELb1ELb0ELb0ELb1EEENS1_36VarlenDynamicPersistentTileSchedulerILi128ELi128ELi256ELi128ELb0ELb0ELb1ELb1ELb0ELb1EEEEEEEEEvNT_6ParamsE --------------------------
	.section	.text._ZN7cutlass13device_kernelIN5flash11enable_sm90INS1_16FlashAttnFwdSm90INS1_25CollectiveMainloopFwdSm90ILi2EN4cute5tupleIJNS5_1CILi1EEES8_S8_EEENS6_IJNS7_ILi128EEESA_NS7_ILi192EEEEEELi128ENS_12float_e4m3_tEfNS_4arch4Sm90ELb0ELb1ELb1ELb1ELb0ELb0ELb0ELb1ELb1ELb0ELb0ELb0EEENS1_21CollectiveEpilogueFwdINS6_IJSA_SA_SA_EEES9_NS_10bfloat16_tESF_Li256ELb1ELb0ELb0ELb1EEENS1_36VarlenDynamicPersistentTileSchedulerILi128ELi128ELi256ELi128ELb0ELb0ELb1ELb1ELb0ELb1EEEEEEEEEvNT_6ParamsE,"ax",@progbits
	.align	128
.text._ZN7cutlass13device_kernelIN5flash11enable_sm90INS1_16FlashAttnFwdSm90INS1_25CollectiveMainloopFwdSm90ILi2EN4cute5tupleIJNS5_1CILi1EEES8_S8_EEENS6_IJNS7_ILi128EEESA_NS7_ILi192EEEEEELi128ENS_12float_e4m3_tEfNS_4arch4Sm90ELb0ELb1ELb1ELb1ELb0ELb0ELb0ELb1ELb1ELb0ELb0ELb0EEENS1_21CollectiveEpilogueFwdINS6_IJSA_SA_SA_EEES9_NS_10bfloat16_tESF_Li256ELb1ELb0ELb0ELb1EEENS1_36VarlenDynamicPersistentTileSchedulerILi128ELi128ELi256ELi128ELb0ELb0ELb1ELb1ELb0ELb1EEEEEEEEEvNT_6ParamsE:
        .type           _ZN7cutlass13device_kernelIN5flash11enable_sm90INS1_16FlashAttnFwdSm90INS1_25CollectiveMainloopFwdSm90ILi2EN4cute5tupleIJNS5_1CILi1EEES8_S8_EEENS6_IJNS7_ILi128EEESA_NS7_ILi192EEEEEELi128ENS_12float_e4m3_tEfNS_4arch4Sm90ELb0ELb1ELb1ELb1ELb0ELb0ELb0ELb1ELb1ELb0ELb0ELb0EEENS1_21CollectiveEpilogueFwdINS6_IJSA_SA_SA_EEES9_NS_10bfloat16_tESF_Li256ELb1ELb0ELb0ELb1EEENS1_36VarlenDynamicPersistentTileSchedulerILi128ELi128ELi256ELi128ELb0ELb0ELb1ELb1ELb0ELb1EEEEEEEEEvNT_6ParamsE,@function
        .size           _ZN7cutlass13device_kernelIN5flash11enable_sm90INS1_16FlashAttnFwdSm90INS1_25CollectiveMainloopFwdSm90ILi2EN4cute5tupleIJNS5_1CILi1EEES8_S8_EEENS6_IJNS7_ILi128EEESA_NS7_ILi192EEEEEELi128ENS_12float_e4m3_tEfNS_4arch4Sm90ELb0ELb1ELb1ELb1ELb0ELb0ELb0ELb1ELb1ELb0ELb0ELb0EEENS1_21CollectiveEpilogueFwdINS6_IJSA_SA_SA_EEES9_NS_10bfloat16_tESF_Li256ELb1ELb0ELb0ELb1EEENS1_36VarlenDynamicPersistentTileSchedulerILi128ELi128ELi256ELi128ELb0ELb0ELb1ELb1ELb0ELb1EEEEEEEEEvNT_6ParamsE,(.L_x_15 - _ZN7cutlass13device_kernelIN5flash11enable_sm90INS1_16FlashAttnFwdSm90INS1_25CollectiveMainloopFwdSm90ILi2EN4cute5tupleIJNS5_1CILi1EEES8_S8_EEENS6_IJNS7_ILi128EEESA_NS7_ILi192EEEEEELi128ENS_12float_e4m3_tEfNS_4arch4Sm90ELb0ELb1ELb1ELb1ELb0ELb0ELb0ELb1ELb1ELb0ELb0ELb0EEENS1_21CollectiveEpilogueFwdINS6_IJSA_SA_SA_EEES9_NS_10bfloat16_tESF_Li256ELb1ELb0ELb0ELb1EEENS1_36VarlenDynamicPersistentTileSchedulerILi128ELi128ELi256ELi128ELb0ELb0ELb1ELb1ELb0ELb1EEEEEEEEEvNT_6ParamsE)
        .other          _ZN7cutlass13device_kernelIN5flash11enable_sm90INS1_16FlashAttnFwdSm90INS1_25CollectiveMainloopFwdSm90ILi2EN4cute5tupleIJNS5_1CILi1EEES8_S8_EEENS6_IJNS7_ILi128EEESA_NS7_ILi192EEEEEELi128ENS_12float_e4m3_tEfNS_4arch4Sm90ELb0ELb1ELb1ELb1ELb0ELb0ELb0ELb1ELb1ELb0ELb0ELb0EEENS1_21CollectiveEpilogueFwdINS6_IJSA_SA_SA_EEES9_NS_10bfloat16_tESF_Li256ELb1ELb0ELb0ELb1EEENS1_36VarlenDynamicPersistentTileSchedulerILi128ELi128ELi256ELi128ELb0ELb0ELb1ELb1ELb0ELb1EEEEEEEEEvNT_6ParamsE,@"STO_CUDA_ENTRY STV_DEFAULT"
_ZN7cutlass13device_kernelIN5flash11enable_sm90INS1_16FlashAttnFwdSm90INS1_25CollectiveMainloopFwdSm90ILi2EN4cute5tupleIJNS5_1CILi1EEES8_S8_EEENS6_IJNS7_ILi128EEESA_NS7_ILi192EEEEEELi128ENS_12float_e4m3_tEfNS_4arch4Sm90ELb0ELb1ELb1ELb1ELb0ELb0ELb0ELb1ELb1ELb0ELb0ELb0EEENS1_21CollectiveEpilogueFwdINS6_IJSA_SA_SA_EEES9_NS_10bfloat16_tESF_Li256ELb1ELb0ELb0ELb1EEENS1_36VarlenDynamicPersistentTileSchedulerILi128ELi128ELi256ELi128ELb0ELb0ELb1ELb1ELb0ELb1EEEEEEEEEvNT_6ParamsE:
[----:B------:R-:W-:Y:S01]  /*0000*/  LDC R1, c[0x0][0x37c] ;  /* 0x0000df00ff017b82 */ /* 0x000fe20000000800 */
[----:B------:R-:W-:Y:S05]  /*0010*/  EXIT ;  /* 0x000000000000794d */ /* 0x000fea0003800000 */
.L_x_5:
        /* <DEDUP_REMOVED lines=14> */
.L_x_15:


//--------------------- .text._ZN7cutlass13device_kernelIN5flash11enable_sm90INS1_16FlashAttnFwdSm90INS1_25CollectiveMainloopFwdSm90ILi2EN4cute5tupleIJNS5_1CILi1EEES8_S8_EEENS6_IJNS7_ILi128EEESA_NS7_ILi192EEEEEELi128ENS_12float_e4m3_tEfNS_4arch4Sm90ELb0ELb1ELb1ELb1ELb0ELb1ELb0ELb1ELb1ELb0ELb0ELb0EEENS1_21CollectiveEpilogueFwdINS6_IJSA_SA_SA_EEES9_NS_10bfloat16_tESF_Li256ELb1ELb0ELb0ELb1EEENS1_36VarlenDynamicPersistentTileSchedulerILi128ELi128ELi256ELi128ELb0ELb0ELb1ELb1ELb0ELb1EEEEEEEEEvNT_6ParamsE --------------------------
	.section	.text._ZN7cutlass13device_kernelIN5flash11enable_sm90INS1_16FlashAttnFwdSm90INS1_25CollectiveMainloopFwdSm90ILi2EN4cute5tupleIJNS5_1CILi1EEES8_S8_EEENS6_IJNS7_ILi128EEESA_NS7_ILi192EEEEEELi128ENS_12float_e4m3_tEfNS_4arch4Sm90ELb0ELb1ELb1ELb1ELb0ELb1ELb0ELb1ELb1ELb0ELb0ELb0EEENS1_21CollectiveEpilogueFwdINS6_IJSA_SA_SA_EEES9_NS_10bfloat16_tESF_Li256ELb1ELb0ELb0ELb1EEENS1_36VarlenDynamicPersistentTileSchedulerILi128ELi128ELi256ELi128ELb0ELb0ELb1ELb1ELb0ELb1EEEEEEEEEvNT_6ParamsE,"ax",@progbits
	.align	128
.text._ZN7cutlass13device_kernelIN5flash11enable_sm90INS1_16FlashAttnFwdSm90INS1_25CollectiveMainloopFwdSm90ILi2EN4cute5tupleIJNS5_1CILi1EEES8_S8_EEENS6_IJNS7_ILi128EEESA_NS7_ILi192EEEEEELi128ENS_12float_e4m3_tEfNS_4arch4Sm90ELb0ELb1ELb1ELb1ELb0ELb1ELb0ELb1ELb1ELb0ELb0ELb0EEENS1_21CollectiveEpilogueFwdINS6_IJSA_SA_SA_EEES9_NS_10bfloat16_tESF_Li256ELb1ELb0ELb0ELb1EEENS1_36VarlenDynamicPersistentTileSchedulerILi128ELi128ELi256ELi128ELb0ELb0ELb1ELb1ELb0ELb1EEEEEEEEEvNT_6ParamsE:
        .type           _ZN7cutlass13device_kernelIN5flash11enable_sm90INS1_16FlashAttnFwdSm90INS1_25CollectiveMainloopFwdSm90ILi2EN4cute5tupleIJNS5_1CILi1EEES8_S8_EEENS6_IJNS7_ILi128EEESA_NS7_ILi192EEEEEELi128ENS_12float_e4m3_tEfNS_4arch4Sm90ELb0ELb1ELb1ELb1ELb0ELb1ELb0ELb1ELb1ELb0ELb0ELb0EEENS1_21CollectiveEpilogueFwdINS6_IJSA_SA_SA_EEES9_NS_10bfloat16_tESF_Li256ELb1ELb0ELb0ELb1EEENS1_36VarlenDynamicPersistentTileSchedulerILi128ELi128ELi256ELi128ELb0ELb0ELb1ELb1ELb0ELb1EEEEEEEEEvNT_6ParamsE,@function
        .size           _ZN7cutlass13device_kernelIN5flash11enable_sm90INS1_16FlashAttnFwdSm90INS1_25CollectiveMainloopFwdSm90ILi2EN4cute5tupleIJNS5_1CILi1EEES8_S8_EEENS6_IJNS7_ILi128EEESA_NS7_ILi192EEEEEELi128ENS_12float_e4m3_tEfNS_4arch4Sm90ELb0ELb1ELb1ELb1ELb0ELb1ELb0ELb1ELb1ELb0ELb0ELb0EEENS1_21CollectiveEpilogueFwdINS6_IJSA_SA_SA_EEES9_NS_10bfloat16_tESF_Li256ELb1ELb0ELb0ELb1EEENS1_36VarlenDynamicPersistentTileSchedulerILi128ELi128ELi256ELi128ELb0ELb0ELb1ELb1ELb0ELb1EEEEEEEEEvNT_6ParamsE,(.L_x_16 - _ZN7cutlass13device_kernelIN5flash11enable_sm90INS1_16FlashAttnFwdSm90INS1_25CollectiveMainloopFwdSm90ILi2EN4cute5tupleIJNS5_1CILi1EEES8_S8_EEENS6_IJNS7_ILi128EEESA_NS7_ILi192EEEEEELi128ENS_12float_e4m3_tEfNS_4arch4Sm90ELb0ELb1ELb1ELb1ELb0ELb1ELb0ELb1ELb1ELb0ELb0ELb0EEENS1_21CollectiveEpilogueFwdINS6_IJSA_SA_SA_EEES9_NS_10bfloat16_tESF_Li256ELb1ELb0ELb0ELb1EEENS1_36VarlenDynamicPersistentTileSchedulerILi128ELi128ELi256ELi128ELb0ELb0ELb1ELb1ELb0ELb1EEEEEEEEEvNT_6ParamsE)
        .other          _ZN7cutlass13device_kernelIN5flash11enable_sm90INS1_16FlashAttnFwdSm90INS1_25CollectiveMainloopFwdSm90ILi2EN4cute5tupleIJNS5_1CILi1EEES8_S8_EEENS6_IJNS7_ILi128EEESA_NS7_ILi192EEEEEELi128ENS_12float_e4m3_tEfNS_4arch4Sm90ELb0ELb1ELb1ELb1ELb0ELb1ELb0ELb1ELb1ELb0ELb0ELb0EEENS1_21CollectiveEpilogueFwdINS6_IJSA_SA_SA_EEES9_NS_10bfloat16_tESF_Li256ELb1ELb0ELb0ELb1EEENS1_36VarlenDynamicPersistentTileSchedulerILi128ELi128ELi256ELi128ELb0ELb0ELb1ELb1ELb0ELb1EEEEEEEEEvNT_6ParamsE,@"STO_CUDA_ENTRY STV_DEFAULT"
_ZN7cutlass13device_kernelIN5flash11enable_sm90INS1_16FlashAttnFwdSm90INS1_25CollectiveMainloopFwdSm90ILi2EN4cute5tupleIJNS5_1CILi1EEES8_S8_EEENS6_IJNS7_ILi128EEESA_NS7_ILi192EEEEEELi128ENS_12float_e4m3_tEfNS_4arch4Sm90ELb0ELb1ELb1ELb1ELb0ELb1ELb0ELb1ELb1ELb0ELb0ELb0EEENS1_21CollectiveEpilogueFwdINS6_IJSA_SA_SA_EEES9_NS_10bfloat16_tESF_Li256ELb1ELb0ELb0ELb1EEENS1_36VarlenDynamicPersistentTileSchedulerILi128ELi128ELi256ELi128ELb0ELb0ELb1ELb1ELb0ELb1EEEEEEEEEvNT_6ParamsE:
[----:B------:R-:W-:Y:S01]  /*0000*/  LDC R1, c[0x0][0x37c] ;  /* 0x0000df00ff017b82 */ /* 0x000fe20000000800 */
[----:B------:R-:W-:Y:S05]  /*0010*/  EXIT ;  /* 0x000000000000794d */ /* 0x000fea0003800000 */
.L_x_6:
        /* <DEDUP_REMOVED lines=14> */
.L_x_16:


//--------------------- .text._ZN7cutlass13device_kernelIN5flash11enable_sm90INS1_16FlashAttnFwdSm90INS1_25CollectiveMainloopFwdSm90ILi2EN4cute5tupleIJNS5_1CILi1EEES8_S8_EEENS6_IJNS7_ILi128EEENS7_ILi160EEENS7_ILi192EEEEEELi128ENS_12float_e4m3_tEfNS_4arch4Sm90ELb1ELb0ELb1ELb0ELb0ELb0ELb0ELb1ELb1ELb0ELb0ELb0EEENS1_21CollectiveEpilogueFwdINS6_IJSA_SA_SB_EEES9_NS_10bfloat16_tESG_Li256ELb0ELb0ELb0ELb1EEENS1_30DynamicPersistentTileSchedulerILi256ELi128ELb0ELb0ELb1EEEEEEEEEvNT_6ParamsE --------------------------
	.section	.text._ZN7cutlass13device_kernelIN5flash11enable_sm90INS1_16FlashAttnFwdSm90INS1_25CollectiveMainloopFwdSm90ILi2EN4cute5tupleIJNS5_1CILi1EEES8_S8_EEENS6_IJNS7_ILi128EEENS7_ILi160EEENS7_ILi192EEEEEELi128ENS_12float_e4m3_tEfNS_4arch4Sm90ELb1ELb0ELb1ELb0ELb0ELb0ELb0ELb1ELb1ELb0ELb0ELb0EEENS1_21CollectiveEpilogueFwdINS6_IJSA_SA_SB_EEES9_NS_10bfloat16_tESG_Li256ELb0ELb0ELb0ELb1EEENS1_30DynamicPersistentTileSchedulerILi256ELi128ELb0ELb0ELb1EEEEEEEEEvNT_6ParamsE,"ax",@progbits
	.align	128
.text._ZN7cutlass13device_kernelIN5flash11enable_sm90INS1_16FlashAttnFwdSm90INS1_25CollectiveMainloopFwdSm90ILi2EN4cute5tupleIJNS5_1CILi1EEES8_S8_EEENS6_IJNS7_ILi128EEENS7_ILi160EEENS7_ILi192EEEEEELi128ENS_12float_e4m3_tEfNS_4arch4Sm90ELb1ELb0ELb1ELb0ELb0ELb0ELb0ELb1ELb1ELb0ELb0ELb0EEENS1_21CollectiveEpilogueFwdINS6_IJSA_SA_SB_EEES9_NS_10bfloat16_tESG_Li256ELb0ELb0ELb0ELb1EEENS1_30DynamicPersistentTileSchedulerILi256ELi128ELb0ELb0ELb1EEEEEEEEEvNT_6ParamsE:
        .type           _ZN7cutlass13device_kernelIN5flash11enable_sm90INS1_16FlashAttnFwdSm90INS1_25CollectiveMainloopFwdSm90ILi2EN4cute5tupleIJNS5_1CILi1EEES8_S8_EEENS6_IJNS7_ILi128EEENS7_ILi160EEENS7_ILi192EEEEEELi128ENS_12float_e4m3_tEfNS_4arch4Sm90ELb1ELb0ELb1ELb0ELb0ELb0ELb0ELb1ELb1ELb0ELb0ELb0EEENS1_21CollectiveEpilogueFwdINS6_IJSA_SA_SB_EEES9_NS_10bfloat16_tESG_Li256ELb0ELb0ELb0ELb1EEENS1_30DynamicPersistentTileSchedulerILi256ELi128ELb0ELb0ELb1EEEEEEEEEvNT_6ParamsE,@function
        .size           _ZN7cutlass13device_kernelIN5flash11enable_sm90INS1_16FlashAttnFwdSm90INS1_25CollectiveMainloopFwdSm90ILi2EN4cute5tupleIJNS5_1CILi1EEES8_S8_EEENS6_IJNS7_ILi128EEENS7_ILi160EEENS7_ILi192EEEEEELi128ENS_12float_e4m3_tEfNS_4arch4Sm90ELb1ELb0ELb1ELb0ELb0ELb0ELb0ELb1ELb1ELb0ELb0ELb0EEENS1_21CollectiveEpilogueFwdINS6_IJSA_SA_SB_EEES9_NS_10bfloat16_tESG_Li256ELb0ELb0ELb0ELb1EEENS1_30DynamicPersistentTileSchedulerILi256ELi128ELb0ELb0ELb1EEEEEEEEEvNT_6ParamsE,(.L_x_17 - _ZN7cutlass13device_kernelIN5flash11enable_sm90INS1_16FlashAttnFwdSm90INS1_25CollectiveMainloopFwdSm90ILi2EN4cute5tupleIJNS5_1CILi1EEES8_S8_EEENS6_IJNS7_ILi128EEENS7_ILi160EEENS7_ILi192EEEEEELi128ENS_12float_e4m3_tEfNS_4arch4Sm90ELb1ELb0ELb1ELb0ELb0ELb0ELb0ELb1ELb1ELb0ELb0ELb0EEENS1_21CollectiveEpilogueFwdINS6_IJSA_SA_SB_EEES9_NS_10bfloat16_tESG_Li256ELb0ELb0ELb0ELb1EEENS1_30DynamicPersistentTileSchedulerILi256ELi128ELb0ELb0ELb1EEEEEEEEEvNT_6ParamsE)
        .other          _ZN7cutlass13device_kernelIN5flash11enable_sm90INS1_16FlashAttnFwdSm90INS1_25CollectiveMainloopFwdSm90ILi2EN4cute5tupleIJNS5_1CILi1EEES8_S8_EEENS6_IJNS7_ILi128EEENS7_ILi160EEENS7_ILi192EEEEEELi128ENS_12float_e4m3_tEfNS_4arch4Sm90ELb1ELb0ELb1ELb0ELb0ELb0ELb0ELb1ELb1ELb0ELb0ELb0EEENS1_21CollectiveEpilogueFwdINS6_IJSA_SA_SB_EEES9_NS_10bfloat16_tESG_Li256ELb0ELb0ELb0ELb1EEENS1_30DynamicPersistentTileSchedulerILi256ELi128ELb0ELb0ELb1EEEEEEEEEvNT_6ParamsE,@"STO_CUDA_ENTRY STV_DEFAULT"
_ZN7cutlass13device_kernelIN5flash11enable_sm90INS1_16FlashAttnFwdSm90INS1_25CollectiveMainloopFwdSm90ILi2EN4cute5tupleIJNS5_1CILi1EEES8_S8_EEENS6_IJNS7_ILi128EEENS7_ILi160EEENS7_ILi192EEEEEELi128ENS_12float_e4m3_tEfNS_4arch4Sm90ELb1ELb0ELb1ELb0ELb0ELb0ELb0ELb1ELb1ELb0ELb0ELb0EEENS1_21CollectiveEpilogueFwdINS6_IJSA_SA_SB_EEES9_NS_10bfloat16_tESG_Li256ELb0ELb0ELb0ELb1EEENS1_30DynamicPersistentTileSchedulerILi256ELi128ELb0ELb0ELb1EEEEEEEEEvNT_6ParamsE:
[----:B------:R-:W-:Y:S01]  /*0000*/  LDC R1, c[0x0][0x37c] ;  /* 0x0000df00ff017b82 */ /* 0x000fe20000000800 */
[----:B------:R-:W-:Y:S05]  /*0010*/  EXIT ;  /* 0x000000000000794d */ /* 0x000fea0003800000 */
.L_x_7:
        /* <DEDUP_REMOVED lines=14> */
.L_x_17:


//--------------------- .text._ZN7cutlass13device_kernelIN5flash11enable_sm90INS1_16FlashAttnFwdSm90INS1_25CollectiveMainloopFwdSm90ILi2EN4cute5tupleIJNS5_1CILi1EEES8_S8_EEENS6_IJNS7_ILi128EEENS7_ILi160EEENS7_ILi192EEEEEELi128ENS_12float_e4m3_tEfNS_4arch4Sm90ELb1ELb0ELb1ELb1ELb0ELb0ELb0ELb1ELb1ELb0ELb0ELb0EEENS1_21CollectiveEpilogueFwdINS6_IJSA_SA_SB_EEES9_NS_10bfloat16_tESG_Li256ELb1ELb0ELb0ELb1EEENS1_36VarlenDynamicPersistentTileSchedulerILi128ELi160ELi256ELi128ELb0ELb0ELb1ELb1ELb1ELb1EEEEEEEEEvNT_6ParamsE --------------------------
	.section	.text._ZN7cutlass13device_kernelIN5flash11enable_sm90INS1_16FlashAttnFwdSm90INS1_25CollectiveMainloopFwdSm90ILi2EN4cute5tupleIJNS5_1CILi1EEES8_S8_EEENS6_IJNS7_ILi128EEENS7_ILi160EEENS7_ILi192EEEEEELi128ENS_12float_e4m3_tEfNS_4arch4Sm90ELb1ELb0ELb1ELb1ELb0ELb0ELb0ELb1ELb1ELb0ELb0ELb0EEENS1_21CollectiveEpilogueFwdINS6_IJSA_SA_SB_EEES9_NS_10bfloat16_tESG_Li256ELb1ELb0ELb0ELb1EEENS1_36VarlenDynamicPersistentTileSchedulerILi128ELi160ELi256ELi128ELb0ELb0ELb1ELb1ELb1ELb1EEEEEEEEEvNT_6ParamsE,"ax",@progbits
	.align	128
.text._ZN7cutlass13device_kernelIN5flash11enable_sm90INS1_16FlashAttnFwdSm90INS1_25CollectiveMainloopFwdSm90ILi2EN4cute5tupleIJNS5_1CILi1EEES8_S8_EEENS6_IJNS7_ILi128EEENS7_ILi160EEENS7_ILi192EEEEEELi128ENS_12float_e4m3_tEfNS_4arch4Sm90ELb1ELb0ELb1ELb1ELb0ELb0ELb0ELb1ELb1ELb0ELb0ELb0EEENS1_21CollectiveEpilogueFwdINS6_IJSA_SA_SB_EEES9_NS_10bfloat16_tESG_Li256ELb1ELb0ELb0ELb1EEENS1_36VarlenDynamicPersistentTileSchedulerILi128ELi160ELi256ELi128ELb0ELb0ELb1ELb1ELb1ELb1EEEEEEEEEvNT_6ParamsE:
        .type           _ZN7cutlass13device_kernelIN5flash11enable_sm90INS1_16FlashAttnFwdSm90INS1_25CollectiveMainloopFwdSm90ILi2EN4cute5tupleIJNS5_1CILi1EEES8_S8_EEENS6_IJNS7_ILi128EEENS7_ILi160EEENS7_ILi192EEEEEELi128ENS_12float_e4m3_tEfNS_4arch4Sm90ELb1ELb0ELb1ELb1ELb0ELb0ELb0ELb1ELb1ELb0ELb0ELb0EEENS1_21CollectiveEpilogueFwdINS6_IJSA_SA_SB_EEES9_NS_10bfloat16_tESG_Li256ELb1ELb0ELb0ELb1EEENS1_36VarlenDynamicPersistentTileSchedulerILi128ELi160ELi256ELi128ELb0ELb0ELb1ELb1ELb1ELb1EEEEEEEEEvNT_6ParamsE,@function
        .size           _ZN7cutlass13device_kernelIN5flash11enable_sm90INS1_16FlashAttnFwdSm90INS1_25CollectiveMainloopFwdSm90ILi2EN4cute5tupleIJNS5_1CILi1EEES8_S8_EEENS6_IJNS7_ILi128EEENS7_ILi160EEENS7_ILi192EEEEEELi128ENS_12float_e4m3_tEfNS_4arch4Sm90ELb1ELb0ELb1ELb1ELb0ELb0ELb0ELb1ELb1ELb0ELb0ELb0EEENS1_21CollectiveEpilogueFwdINS6_IJSA_SA_SB_EEES9_NS_10bfloat16_tESG_Li256ELb1ELb0ELb0ELb1EEENS1_36VarlenDynamicPersistentTileSchedulerILi128ELi160ELi256ELi128ELb0ELb0ELb1ELb1ELb1ELb1EEEEEEEEEvNT_6ParamsE,(.L_x_18 - _ZN7cutlass13device_kernelIN5flash11enable_sm90INS1_16FlashAttnFwdSm90INS1_25CollectiveMainloopFwdSm90ILi2EN4cute5tupleIJNS5_1CILi1EEES8_S8_EEENS6_IJNS7_ILi128EEENS7_ILi160EEENS7_ILi192EEEEEELi128ENS_12float_e4m3_tEfNS_4arch4Sm90ELb1ELb0ELb1ELb1ELb0ELb0ELb0ELb1ELb1ELb0ELb0ELb0EEENS1_21CollectiveEpilogueFwdINS6_IJSA_SA_SB_EEES9_NS_10bfloat16_tESG_Li256ELb1ELb0ELb0ELb1EEENS1_36VarlenDynamicPersistentTileSchedulerILi128ELi160ELi256ELi128ELb0ELb0ELb1ELb1ELb1ELb1EEEEEEEEEvNT_6ParamsE)
        .other          _ZN7cutlass13device_kernelIN5flash11enable_sm90INS1_16FlashAttnFwdSm90INS1_25CollectiveMainloopFwdSm90ILi2EN4cute5tupleIJNS5_1CILi1EEES8_S8_EEENS6_IJNS7_ILi128EEENS7_ILi160EEENS7_ILi192EEEEEELi128ENS_12float_e4m3_tEfNS_4arch4Sm90ELb1ELb0ELb1ELb1ELb0ELb0ELb0ELb1ELb1ELb0ELb0ELb0EEENS1_21CollectiveEpilogueFwdINS6_IJSA_SA_SB_EEES9_NS_10bfloat16_tESG_Li256ELb1ELb0ELb0ELb1EEENS1_36VarlenDynamicPersistentTileSchedulerILi128ELi160ELi256ELi128ELb0ELb0ELb1ELb1ELb1ELb1EEEEEEEEEvNT_6ParamsE,@"STO_CUDA_ENTRY STV_DEFAULT"
_ZN7cutlass13device_kernelIN5flash11enable_sm90INS1_16FlashAttnFwdSm90INS1_25CollectiveMainloopFwdSm90ILi2EN4cute5tupleIJNS5_1CILi1EEES8_S8_EEENS6_IJNS7_ILi128EEENS7_ILi160EEENS7_ILi192EEEEEELi128ENS_12float_e4m3_tEfNS_4arch4Sm90ELb1ELb0ELb1ELb1ELb0ELb0ELb0ELb1ELb1ELb0ELb0ELb0EEENS1_21CollectiveEpilogueFwdINS6_IJSA_SA_SB_EEES9_NS_10bfloat16_tESG_Li256ELb1ELb0ELb0ELb1EEENS1_36VarlenDynamicPersistentTileSchedulerILi128ELi160ELi256ELi128ELb0ELb0ELb1ELb1ELb1ELb1EEEEEEEEEvNT_6ParamsE:
[----:B------:R-:W-:Y:S01]  /*0000*/  LDC R1, c[0x0][0x37c] ;  /* 0x0000df00ff017b82 */ /* 0x000fe20000000800 */
[----:B------:R-:W-:Y:S05]  /*0010*/  EXIT ;  /* 0x000000000000794d */ /* 0x000fea0003800000 */
.L_x_8:
        /* <DEDUP_REMOVED lines=14> */
.L_x_18:


//--------------------- .text._ZN7cutlass13device_kernelIN5flash11enable_sm90INS1_16FlashAttnFwdSm90INS1_25CollectiveMainloopFwdSm90ILi2EN4cute5tupleIJNS5_1CILi1EEES8_S8_EEENS6_IJNS7_ILi128EEENS7_ILi160EEENS7_ILi192EEEEEELi128ENS_12float_e4m3_tEfNS_4arch4Sm90ELb1ELb0ELb1ELb1ELb0ELb1ELb0ELb1ELb1ELb0ELb0ELb0EEENS1_21CollectiveEpilogueFwdINS6_IJSA_SA_SB_EEES9_NS_10bfloat16_tESG_Li256ELb1ELb0ELb0ELb1EEENS1_36VarlenDynamicPersistentTileSchedulerILi128ELi160ELi256ELi128ELb0ELb0ELb1ELb1ELb1ELb1EEEEEEEEEvNT_6ParamsE --------------------------
	.section	.text._ZN7cutlass13device_kernelIN5flash11enable_sm90INS1_16FlashAttnFwdSm90INS1_25CollectiveMainloopFwdSm90ILi2EN4cute5tupleIJNS5_1CILi1EEES8_S8_EEENS6_IJNS7_ILi128EEENS7_ILi160EEENS7_ILi192EEEEEELi128ENS_12float_e4m3_tEfNS_4arch4Sm90ELb1ELb0ELb1ELb1ELb0ELb1ELb0ELb1ELb1ELb0ELb0ELb0EEENS1_21CollectiveEpilogueFwdINS6_IJSA_SA_SB_EEES9_NS_10bfloat16_tESG_Li256ELb1ELb0ELb0ELb1EEENS1_36VarlenDynamicPersistentTileSchedulerILi128ELi160ELi256ELi128ELb0ELb0ELb1ELb1ELb1ELb1EEEEEEEEEvNT_6ParamsE,"ax",@progbits
	.align	128
.text._ZN7cutlass13device_kernelIN5flash11enable_sm90INS1_16FlashAttnFwdSm90INS1_25CollectiveMainloopFwdSm90ILi2EN4cute5tupleIJNS5_1CILi1EEES8_S8_EEENS6_IJNS7_ILi128EEENS7_ILi160EEENS7_ILi192EEEEEELi128ENS_12float_e4m3_tEfNS_4arch4Sm90ELb1ELb0ELb1ELb1ELb0ELb1ELb0ELb1ELb1ELb0ELb0ELb0EEENS1_21CollectiveEpilogueFwdINS6_IJSA_SA_SB_EEES9_NS_10bfloat16_tESG_Li256ELb1ELb0ELb0ELb1EEENS1_36VarlenDynamicPersistentTileSchedulerILi128ELi160ELi256ELi128ELb0ELb0ELb1ELb1ELb1ELb1EEEEEEEEEvNT_6ParamsE:
        .type           _ZN7cutlass13device_kernelIN5flash11enable_sm90INS1_16FlashAttnFwdSm90INS1_25CollectiveMainloopFwdSm90ILi2EN4cute5tupleIJNS5_1CILi1EEES8_S8_EEENS6_IJNS7_ILi128EEENS7_ILi160EEENS7_ILi192EEEEEELi128ENS_12float_e4m3_tEfNS_4arch4Sm90ELb1ELb0ELb1ELb1ELb0ELb1ELb0ELb1ELb1ELb0ELb0ELb0EEENS1_21CollectiveEpilogueFwdINS6_IJSA_SA_SB_EEES9_NS_10bfloat16_tESG_Li256ELb1ELb0ELb0ELb1EEENS1_36VarlenDynamicPersistentTileSchedulerILi128ELi160ELi256ELi128ELb0ELb0ELb1ELb1ELb1ELb1EEEEEEEEEvNT_6ParamsE,@function
        .size           _ZN7cutlass13device_kernelIN5flash11enable_sm90INS1_16FlashAttnFwdSm90INS1_25CollectiveMainloopFwdSm90ILi2EN4cute5tupleIJNS5_1CILi1EEES8_S8_EEENS6_IJNS7_ILi128EEENS7_ILi160EEENS7_ILi192EEEEEELi128ENS_12float_e4m3_tEfNS_4arch4Sm90ELb1ELb0ELb1ELb1ELb0ELb1ELb0ELb1ELb1ELb0ELb0ELb0EEENS1_21CollectiveEpilogueFwdINS6_IJSA_SA_SB_EEES9_NS_10bfloat16_tESG_Li256ELb1ELb0ELb0ELb1EEENS1_36VarlenDynamicPersistentTileSchedulerILi128ELi160ELi256ELi128ELb0ELb0ELb1ELb1ELb1ELb1EEEEEEEEEvNT_6ParamsE,(.L_x_19 - _ZN7cutlass13device_kernelIN5flash11enable_sm90INS1_16FlashAttnFwdSm90INS1_25CollectiveMainloopFwdSm90ILi2EN4cute5tupleIJNS5_1CILi1EEES8_S8_EEENS6_IJNS7_ILi128EEENS7_ILi160EEENS7_ILi192EEEEEELi128ENS_12float_e4m3_tEfNS_4arch4Sm90ELb1ELb0ELb1ELb1ELb0ELb1ELb0ELb1ELb1ELb0ELb0ELb0EEENS1_21CollectiveEpilogueFwdINS6_IJSA_SA_SB_EEES9_NS_10bfloat16_tESG_Li256ELb1ELb0ELb0ELb1EEENS1_36VarlenDynamicPersistentTileSchedulerILi128ELi160ELi256ELi128ELb0ELb0ELb1ELb1ELb1ELb1EEEEEEEEEvNT_6ParamsE)
        .other          _ZN7cutlass13device_kernelIN5flash11enable_sm90INS1_16FlashAttnFwdSm90INS1_25CollectiveMainloopFwdSm90ILi2EN4cute5tupleIJNS5_1CILi1EEES8_S8_EEENS6_IJNS7_ILi128EEENS7_ILi160EEENS7_ILi192EEEEEELi128ENS_12float_e4m3_tEfNS_4arch4Sm90ELb1ELb0ELb1ELb1ELb0ELb1ELb0ELb1ELb1ELb0ELb0ELb0EEENS1_21CollectiveEpilogueFwdINS6_IJSA_SA_SB_EEES9_NS_10bfloat16_tESG_Li256ELb1ELb0ELb0ELb1EEENS1_36VarlenDynamicPersistentTileSchedulerILi128ELi160ELi256ELi128ELb0ELb0ELb1ELb1ELb1ELb1EEEEEEEEEvNT_6ParamsE,@"STO_CUDA_ENTRY STV_DEFAULT"
_ZN7cutlass13device_kernelIN5flash11enable_sm90INS1_16FlashAttnFwdSm90INS1_25CollectiveMainloopFwdSm90ILi2EN4cute5tupleIJNS5_1CILi1EEES8_S8_EEENS6_IJNS7_ILi128EEENS7_ILi160EEENS7_ILi192EEEEEELi128ENS_12float_e4m3_tEfNS_4arch4Sm90ELb1ELb0ELb1ELb1ELb0ELb1ELb0ELb1ELb1ELb0ELb0ELb0EEENS1_21CollectiveEpilogueFwdINS6_IJSA_SA_SB_EEES9_NS_10bfloat16_tESG_Li256ELb1ELb0ELb0ELb1EEENS1_36VarlenDynamicPersistentTileSchedulerILi128ELi160ELi256ELi128ELb0ELb0ELb1ELb1ELb1ELb1EEEEEEEEEvNT_6ParamsE:
[----:B------:R-:W-:Y:S01]  /*0000*/  LDC R1, c[0x0][0x37c] ;  /* 0x0000df00ff017b82 */ /* 0x000fe20000000800 */
[----:B------:R-:W-:Y:S05]  /*0010*/  EXIT ;  /* 0x000000000000794d */ /* 0x000fea0003800000 */
.L_x_9:
        /* <DEDUP_REMOVED lines=14> */
.L_x_19:


//--------------------- .nv.shared.reserved.0     --------------------------
	.section	.nv.shared.reserved.0,"aw",@nobits
	.weak		__nv_reservedSMEM_offset_0_alias
	.size		__nv_reservedSMEM_offset_0_alias, 0, 64
	.other		__nv_reservedSMEM_offset_0_alias,@"STO_CUDA_RESERVED_SHARED STV_DEFAULT"
__nv_reservedSMEM_offset_0_alias:
	.zero		0
	.zero		64


//--------------------- .nv.global                --------------------------
	.section	.nv.global,"aw",@nobits
.nv.global:
	.type		_ZN78_INTERNAL_1514b722_42_flash_fwd_hdim192_128_e4m3_softcap_sm90_cu_49158569_31544cute1_E,@object
	.size		_ZN78_INTERNAL_1514b722_42_flash_fwd_hdim192_128_e4m3_softcap_sm90_cu_49158569_31544cute1_E,(_ZN78_INTERNAL_1514b722_42_flash_fwd_hdim192_128_e4m3_softcap_sm90_cu_49158569_31544cuda3std3__45__cpo6cbeginE - _ZN78_INTERNAL_1514b722_42_flash_fwd_hdim192_128_e4m3_softcap_sm90_cu_49158569_31544cute1_E)
_ZN78_INTERNAL_1514b722_42_flash_fwd_hdim192_128_e4m3_softcap_sm90_cu_49158569_31544cute1_E:
	.zero		1
	.type		_ZN78_INTERNAL_1514b722_42_flash_fwd_hdim192_128_e4m3_softcap_sm90_cu_49158569_31544cuda3std3__45__cpo6cbeginE,@object
	.size		_ZN78_INTERNAL_1514b722_42_flash_fwd_hdim192_128_e4m3_softcap_sm90_cu_49158569_31544cuda3std3__45__cpo6cbeginE,(_ZN78_INTERNAL_1514b722_42_flash_fwd_hdim192_128_e4m3_softcap_sm90_cu_49158569_31544cuda3std3__48in_placeE - _ZN78_INTERNAL_1514b722_42_flash_fwd_hdim192_128_e4m3_softcap_sm90_cu_49158569_31544cuda3std3__45__cpo6cbeginE)
_ZN78_INTERNAL_1514b722_42_flash_fwd_hdim192_128_e4m3_softcap_sm90_cu_49158569_31544cuda3std3__45__cpo6cbeginE:
	.zero		1
	.type		_ZN78_INTERNAL_1514b722_42_flash_fwd_hdim192_128_e4m3_softcap_sm90_cu_49158569_31544cuda3std3__48in_placeE,@object
	.size		_ZN78_INTERNAL_1514b722_42_flash_fwd_hdim192_128_e4m3_softcap_sm90_cu_49158569_31544cuda3std3__48in_placeE,(_ZN78_INTERNAL_1514b722_42_flash_fwd_hdim192_128_e4m3_softcap_sm90_cu_49158569_31544cuda3std6ranges3__45__cpo9iter_moveE - _ZN78_INTERNAL_1514b722_42_flash_fwd_hdim192_128_e4m3_softcap_sm90_cu_49158569_31544cuda3std3__48in_placeE)
_ZN78_INTERNAL_1514b722_42_flash_fwd_hdim192_128_e4m3_softcap_sm90_cu_49158569_31544cuda3std3__48in_placeE:
	.zero		1
	.type		_ZN78_INTERNAL_1514b722_42_flash_fwd_hdim192_128_e4m3_softcap_sm90_cu_49158569_31544cuda3std6ranges3__45__cpo9iter_moveE,@object
	.size		_ZN78_INTERNAL_1514b722_42_flash_fwd_hdim192_128_e4m3_softcap_sm90_cu_49158569_31544cuda3std6ranges3__45__cpo9iter_moveE,(_ZN78_INTERNAL_1514b722_42_flash_fwd_hdim192_128_e4m3_softcap_sm90_cu_49158569_31544cuda3std3__45__cpo5beginE - _ZN78_INTERNAL_1514b722_42_flash_fwd_hdim192_128_e4m3_softcap_sm90_cu_49158569_31544cuda3std6ranges3__45__cpo9iter_moveE)
_ZN78_INTERNAL_1514b722_42_flash_fwd_hdim192_128_e4m3_softcap_sm90_cu_49158569_31544cuda3std6ranges3__45__cpo9iter_moveE:
	.zero		1
	.type		_ZN78_INTERNAL_1514b722_42_flash_fwd_hdim192_128_e4m3_softcap_sm90_cu_49158569_31544cuda3std3__45__cpo5beginE,@object
	.size		_ZN78_INTERNAL_1514b722_42_flash_fwd_hdim192_128_e4m3_softcap_sm90_cu_49158569_31544cuda3std3__45__cpo5beginE,(_ZN78_INTERNAL_1514b722_42_flash_fwd_hdim192_128_e4m3_softcap_sm90_cu_49158569_31544cuda3std3__480_GLOBAL__N__1514b722_42_flash_fwd_hdim192_128_e4m3_softcap_sm90_cu_49158569_31546ignoreE - _ZN78_INTERNAL_1514b722_42_flash_fwd_hdim192_128_e4m3_softcap_sm90_cu_49158569_31544cuda3std3__45__cpo5beginE)
_ZN78_INTERNAL_1514b722_42_flash_fwd_hdim192_128_e4m3_softcap_sm90_cu_49158569_31544cuda3std3__45__cpo5beginE:
	.zero		1
	.type		_ZN78_INTERNAL_1514b722_42_flash_fwd_hdim192_128_e4m3_softcap_sm90_cu_49158569_31544cuda3std3__480_GLOBAL__N__1514b722_42_flash_fwd_hdim192_128_e4m3_softcap_sm90_cu_49158569_31546ignoreE,@object
	.size		_ZN78_INTERNAL_1514b722_42_flash_fwd_hdim192_128_e4m3_softcap_sm90_cu_49158569_31544cuda3std3__480_GLOBAL__N__1514b722_42_flash_fwd_hdim192_128_e4m3_softcap_sm90_cu_49158569_31546ignoreE,(_ZN78_INTERNAL_1514b722_42_flash_fwd_hdim192_128_e4m3_softcap_sm90_cu_49158569_31544cute7productE - _ZN78_INTERNAL_1514b722_42_flash_fwd_hdim192_128_e4m3_softcap_sm90_cu_49158569_31544cuda3std3__480_GLOBAL__N__1514b722_42_flash_fwd_hdim192_128_e4m3_softcap_sm90_cu_49158569_31546ignoreE)
_ZN78_INTERNAL_1514b722_42_flash_fwd_hdim192_128_e4m3_softcap_sm90_cu_49158569_31544cuda3std3__480_GLOBAL__N__1514b722_42_flash_fwd_hdim192_128_e4m3_softcap_sm90_cu_49158569_31546ignoreE:
	.zero		1
	.type		_ZN78_INTERNAL_1514b722_42_flash_fwd_hdim192_128_e4m3_softcap_sm90_cu_49158569_31544cute7productE,@object
	.size		_ZN78_INTERNAL_1514b722_42_flash_fwd_hdim192_128_e4m3_softcap_sm90_cu_49158569_31544cute7productE,(_ZN78_INTERNAL_1514b722_42_flash_fwd_hdim192_128_e4m3_softcap_sm90_cu_49158569_31544cuda3std3__45__cpo3endE - _ZN78_INTERNAL_1514b722_42_flash_fwd_hdim192_128_e4m3_softcap_sm90_cu_49158569_31544cute7productE)
_ZN78_INTERNAL_1514b722_42_flash_fwd_hdim192_128_e4m3_softcap_sm90_cu_49158569_31544cute7productE:
	.zero		1
	.type		_ZN78_INTERNAL_1514b722_42_flash_fwd_hdim192_128_e4m3_softcap_sm90_cu_49158569_31544cuda3std3__45__cpo3endE,@object
	.size		_ZN78_INTERNAL_1514b722_42_flash_fwd_hdim192_128_e4m3_softcap_sm90_cu_49158569_31544cuda3std3__45__cpo3endE,(_ZN78_INTERNAL_1514b722_42_flash_fwd_hdim192_128_e4m3_softcap_sm90_cu_49158569_31544cuda3std3__419piecewise_constructE - _ZN78_INTERNAL_1514b722_42_flash_fwd_hdim192_128_e4m3_softcap_sm90_cu_49158569_31544cuda3std3__45__cpo3endE)
_ZN78_INTERNAL_1514b722_42_flash_fwd_hdim192_128_e4m3_softcap_sm90_cu_49158569_31544cuda3std3__45__cpo3endE:
	.zero		1
	.type		_ZN78_INTERNAL_1514b722_42_flash_fwd_hdim192_128_e4m3_softcap_sm90_cu_49158569_31544cuda3std3__419piecewise_constructE,@object
	.size		_ZN78_INTERNAL_1514b722_42_flash_fwd_hdim192_128_e4m3_softcap_sm90_cu_49158569_31544cuda3std3__419piecewise_constructE,(_ZN78_INTERNAL_1514b722_42_flash_fwd_hdim192_128_e4m3_softcap_sm90_cu_49158569_31544cuda3std3__45__cpo4cendE - _ZN78_INTERNAL_1514b722_42_flash_fwd_hdim192_128_e4m3_softcap_sm90_cu_49158569_31544cuda3std3__419piecewise_constructE)
_ZN78_INTERNAL_1514b722_42_flash_fwd_hdim192_128_e4m3_softcap_sm90_cu_49158569_31544cuda3std3__419piecewise_constructE:
	.zero		1
	.type		_ZN78_INTERNAL_1514b722_42_flash_fwd_hdim192_128_e4m3_softcap_sm90_cu_49158569_31544cuda3std3__45__cpo4cendE,@object
	.size		_ZN78_INTERNAL_1514b722_42_flash_fwd_hdim192_128_e4m3_softcap_sm90_cu_49158569_31544cuda3std3__45__cpo4cendE,(_ZN78_INTERNAL_1514b722_42_flash_fwd_hdim192_128_e4m3_softcap_sm90_cu_49158569_31544cuda3std6ranges3__45__cpo4swapE - _ZN78_INTERNAL_1514b722_42_flash_fwd_hdim192_128_e4m3_softcap_sm90_cu_49158569_31544cuda3std3__45__cpo4cendE)
_ZN78_INTERNAL_1514b722_42_flash_fwd_hdim192_128_e4m3_softcap_sm90_cu_49158569_31544cuda3std3__45__cpo4cendE:
	.zero		1
	.type		_ZN78_INTERNAL_1514b722_42_flash_fwd_hdim192_128_e4m3_softcap_sm90_cu_49158569_31544cuda3std6ranges3__45__cpo4swapE,@object
	.size		_ZN78_INTERNAL_1514b722_42_flash_fwd_hdim192_128_e4m3_softcap_sm90_cu_49158569_31544cuda3std6ranges3__45__cpo4swapE,(.L_7 - _ZN78_INTERNAL_1514b722_42_flash_fwd_hdim192_128_e4m3_softcap_sm90_cu_49158569_31544cuda3std6ranges3__45__cpo4swapE)
_ZN78_INTERNAL_1514b722_42_flash_fwd_hdim192_128_e4m3_softcap_sm90_cu_49158569_31544cuda3std6ranges3__45__cpo4swapE:
	.zero		1
.L_7:


//--------------------- .nv.constant0._ZN7cutlass13device_kernelIN5flash11enable_sm90INS1_16FlashAttnFwdSm90INS1_25CollectiveMainloopFwdSm90ILi2EN4cute5tupleIJNS5_1CILi1EEES8_S8_EEENS6_IJNS7_ILi128EEENS7_ILi160EEENS7_ILi192EEEEEELi128ENS_12float_e4m3_tEfNS_4arch4Sm90ELb0ELb0ELb1ELb0ELb0ELb0ELb0ELb1ELb1ELb0ELb0ELb0EEENS1_21CollectiveEpilogueFwdINS6_IJSA_SA_SB_EEES9_NS_10bfloat16_tESG_Li256ELb0ELb0ELb0ELb1EEENS1_29StaticPersistentTileSchedulerILb0EEEEEEEEEvNT_6ParamsE --------------------------
	.section	.nv.constant0._ZN7cutlass13device_kernelIN5flash11enable_sm90INS1_16FlashAttnFwdSm90INS1_25CollectiveMainloopFwdSm90ILi2EN4cute5tupleIJNS5_1CILi1EEES8_S8_EEENS6_IJNS7_ILi128EEENS7_ILi160EEENS7_ILi192EEEEEELi128ENS_12float_e4m3_tEfNS_4arch4Sm90ELb0ELb0ELb1ELb0ELb0ELb0ELb0ELb1ELb1ELb0ELb0ELb0EEENS1_21CollectiveEpilogueFwdINS6_IJSA_SA_SB_EEES9_NS_10bfloat16_tESG_Li256ELb0ELb0ELb0ELb1EEENS1_29StaticPersistentTileSchedulerILb0EEEEEEEEEvNT_6ParamsE,"a",@progbits
	.sectionflags	@""
	.align	4
.nv.constant0._ZN7cutlass13device_kernelIN5flash11enable_sm90INS1_16FlashAttnFwdSm90INS1_25CollectiveMainloopFwdSm90ILi2EN4cute5tupleIJNS5_1CILi1EEES8_S8_EEENS6_IJNS7_ILi128EEENS7_ILi160EEENS7_ILi192EEEEEELi128ENS_12float_e4m3_tEfNS_4arch4Sm90ELb0ELb0ELb1ELb0ELb0ELb0ELb0ELb1ELb1ELb0ELb0ELb0EEENS1_21CollectiveEpilogueFwdINS6_IJSA_SA_SB_EEES9_NS_10bfloat16_tESG_Li256ELb0ELb0ELb0ELb1EEENS1_29StaticPersistentTileSchedulerILb0EEEEEEEEEvNT_6ParamsE:
	.zero		3840


//--------------------- .nv.constant0._ZN7cutlass13device_kernelIN5flash11enable_sm90INS1_16FlashAttnFwdSm90INS1_25CollectiveMainloopFwdSm90ILi2EN4cute5tupleIJNS5_1CILi2EEENS7_ILi1EEES9_EEENS6_IJNS7_ILi128EEENS7_ILi160EEENS7_ILi192EEEEEELi128ENS_12float_e4m3_tEfNS_4arch4Sm90ELb0ELb0ELb1ELb0ELb0ELb0ELb0ELb1ELb1ELb0ELb0ELb0EEENS1_21CollectiveEpilogueFwdINS6_IJSB_SB_SC_EEESA_NS_10bfloat16_tESH_Li256ELb0ELb0ELb0ELb1EEENS1_29StaticPersistentTileSchedulerILb0EEEEEEEEEvNT_6ParamsE --------------------------
	.section	.nv.constant0._ZN7cutlass13device_kernelIN5flash11enable_sm90INS1_16FlashAttnFwdSm90INS1_25CollectiveMainloopFwdSm90ILi2EN4cute5tupleIJNS5_1CILi2EEENS7_ILi1EEES9_EEENS6_IJNS7_ILi128EEENS7_ILi160EEENS7_ILi192EEEEEELi128ENS_12float_e4m3_tEfNS_4arch4Sm90ELb0ELb0ELb1ELb0ELb0ELb0ELb0ELb1ELb1ELb0ELb0ELb0EEENS1_21CollectiveEpilogueFwdINS6_IJSB_SB_SC_EEESA_NS_10bfloat16_tESH_Li256ELb0ELb0ELb0ELb1EEENS1_29StaticPersistentTileSchedulerILb0EEEEEEEEEvNT_6ParamsE,"a",@progbits
	.sectionflags	@""
	.align	4
.nv.constant0._ZN7cutlass13device_kernelIN5flash11enable_sm90INS1_16FlashAttnFwdSm90INS1_25CollectiveMainloopFwdSm90ILi2EN4cute5tupleIJNS5_1CILi2EEENS7_ILi1EEES9_EEENS6_IJNS7_ILi128EEENS7_ILi160EEENS7_ILi192EEEEEELi128ENS_12float_e4m3_tEfNS_4arch4Sm90ELb0ELb0ELb1ELb0ELb0ELb0ELb0ELb1ELb1ELb0ELb0ELb0EEENS1_21CollectiveEpilogueFwdINS6_IJSB_SB_SC_EEESA_NS_10bfloat16_tESH_Li256ELb0ELb0ELb0ELb1EEENS1_29StaticPersistentTileSchedulerILb0EEEEEEEEEvNT_6ParamsE:
	.zero		3840


//--------------------- .nv.constant0._ZN7cutlass13device_kernelIN5flash11enable_sm90INS1_16FlashAttnFwdSm90INS1_25CollectiveMainloopFwdSm90ILi2EN4cute5tupleIJNS5_1CILi1EEES8_S8_EEENS6_IJNS7_ILi128EEENS7_ILi160EEENS7_ILi192EEEEEELi128ENS_12float_e4m3_tEfNS_4arch4Sm90ELb0ELb0ELb1ELb1ELb0ELb0ELb0ELb1ELb1ELb0ELb0ELb0EEENS1_21CollectiveEpilogueFwdINS6_IJSA_SA_SB_EEES9_NS_10bfloat16_tESG_Li256ELb1ELb0ELb0ELb1EEENS1_36VarlenDynamicPersistentTileSchedulerILi128ELi160ELi256ELi128ELb0ELb0ELb1ELb0ELb1ELb1EEEEEEEEEvNT_6ParamsE --------------------------
	.section	.nv.constant0._ZN7cutlass13device_kernelIN5flash11enable_sm90INS1_16FlashAttnFwdSm90INS1_25CollectiveMainloopFwdSm90ILi2EN4cute5tupleIJNS5_1CILi1EEES8_S8_EEENS6_IJNS7_ILi128EEENS7_ILi160EEENS7_ILi192EEEEEELi128ENS_12float_e4m3_tEfNS_4arch4Sm90ELb0ELb0ELb1ELb1ELb0ELb0ELb0ELb1ELb1ELb0ELb0ELb0EEENS1_21CollectiveEpilogueFwdINS6_IJSA_SA_SB_EEES9_NS_10bfloat16_tESG_Li256ELb1ELb0ELb0ELb1EEENS1_36VarlenDynamicPersistentTileSchedulerILi128ELi160ELi256ELi128ELb0ELb0ELb1ELb0ELb1ELb1EEEEEEEEEvNT_6ParamsE,"a",@progbits
	.sectionflags	@""
	.align	4
.nv.constant0._ZN7cutlass13device_kernelIN5flash11enable_sm90INS1_16FlashAttnFwdSm90INS1_25CollectiveMainloopFwdSm90ILi2EN4cute5tupleIJNS5_1CILi1EEES8_S8_EEENS6_IJNS7_ILi128EEENS7_ILi160EEENS7_ILi192EEEEEELi128ENS_12float_e4m3_tEfNS_4arch4Sm90ELb0ELb0ELb1ELb1ELb0ELb0ELb0ELb1ELb1ELb0ELb0ELb0EEENS1_21CollectiveEpilogueFwdINS6_IJSA_SA_SB_EEES9_NS_10bfloat16_tESG_Li256ELb1ELb0ELb0ELb1EEENS1_36VarlenDynamicPersistentTileSchedulerILi128ELi160ELi256ELi128ELb0ELb0ELb1ELb0ELb1ELb1EEEEEEEEEvNT_6ParamsE:
	.zero		3456


//--------------------- .nv.constant0._ZN7cutlass13device_kernelIN5flash11enable_sm90INS1_16FlashAttnFwdSm90INS1_25CollectiveMainloopFwdSm90ILi2EN4cute5tupleIJNS5_1CILi1EEES8_S8_EEENS6_IJNS7_ILi128EEENS7_ILi160EEENS7_ILi192EEEEEELi128ENS_12float_e4m3_tEfNS_4arch4Sm90ELb0ELb0ELb1ELb1ELb0ELb1ELb0ELb1ELb1ELb0ELb0ELb0EEENS1_21CollectiveEpilogueFwdINS6_IJSA_SA_SB_EEES9_NS_10bfloat16_tESG_Li256ELb1ELb0ELb0ELb1EEENS1_36VarlenDynamicPersistentTileSchedulerILi128ELi160ELi256ELi128ELb0ELb0ELb1ELb0ELb1ELb1EEEEEEEEEvNT_6ParamsE --------------------------
	.section	.nv.constant0._ZN7cutlass13device_kernelIN5flash11enable_sm90INS1_16FlashAttnFwdSm90INS1_25CollectiveMainloopFwdSm90ILi2EN4cute5tupleIJNS5_1CILi1EEES8_S8_EEENS6_IJNS7_ILi128EEENS7_ILi160EEENS7_ILi192EEEEEELi128ENS_12float_e4m3_tEfNS_4arch4Sm90ELb0ELb0ELb1ELb1ELb0ELb1ELb0ELb1ELb1ELb0ELb0ELb0EEENS1_21CollectiveEpilogueFwdINS6_IJSA_SA_SB_EEES9_NS_10bfloat16_tESG_Li256ELb1ELb0ELb0ELb1EEENS1_36VarlenDynamicPersistentTileSchedulerILi128ELi160ELi256ELi128ELb0ELb0ELb1ELb0ELb1ELb1EEEEEEEEEvNT_6ParamsE,"a",@progbits
	.sectionflags	@""
	.align	4
.nv.constant0._ZN7cutlass13device_kernelIN5flash11enable_sm90INS1_16FlashAttnFwdSm90INS1_25CollectiveMainloopFwdSm90ILi2EN4cute5tupleIJNS5_1CILi1EEES8_S8_EEENS6_IJNS7_ILi128EEENS7_ILi160EEENS7_ILi192EEEEEELi128ENS_12float_e4m3_tEfNS_4arch4Sm90ELb0ELb0ELb1ELb1ELb0ELb1ELb0ELb1ELb1ELb0ELb0ELb0EEENS1_21CollectiveEpilogueFwdINS6_IJSA_SA_SB_EEES9_NS_10bfloat16_tESG_Li256ELb1ELb0ELb0ELb1EEENS1_36VarlenDynamicPersistentTileSchedulerILi128ELi160ELi256ELi128ELb0ELb0ELb1ELb0ELb1ELb1EEEEEEEEEvNT_6ParamsE:
	.zero		3456


//--------------------- .nv.constant0._ZN7cutlass13device_kernelIN5flash11enable_sm90INS1_16FlashAttnFwdSm90INS1_25CollectiveMainloopFwdSm90ILi2EN4cute5tupleIJNS5_1CILi1EEES8_S8_EEENS6_IJNS7_ILi128EEESA_NS7_ILi192EEEEEELi128ENS_12float_e4m3_tEfNS_4arch4Sm90ELb0ELb1ELb1ELb0ELb0ELb0ELb0ELb1ELb1ELb0ELb0ELb0EEENS1_21CollectiveEpilogueFwdINS6_IJSA_SA_SA_EEES9_NS_10bfloat16_tESF_Li256ELb0ELb0ELb0ELb1EEENS1_30DynamicPersistentTileSchedulerILi256ELi128ELb0ELb0ELb1EEEEEEEEEvNT_6ParamsE --------------------------
	.section	.nv.constant0._ZN7cutlass13device_kernelIN5flash11enable_sm90INS1_16FlashAttnFwdSm90INS1_25CollectiveMainloopFwdSm90ILi2EN4cute5tupleIJNS5_1CILi1EEES8_S8_EEENS6_IJNS7_ILi128EEESA_NS7_ILi192EEEEEELi128ENS_12float_e4m3_tEfNS_4arch4Sm90ELb0ELb1ELb1ELb0ELb0ELb0ELb0ELb1ELb1ELb0ELb0ELb0EEENS1_21CollectiveEpilogueFwdINS6_IJSA_SA_SA_EEES9_NS_10bfloat16_tESF_Li256ELb0ELb0ELb0ELb1EEENS1_30DynamicPersistentTileSchedulerILi256ELi128ELb0ELb0ELb1EEEEEEEEEvNT_6ParamsE,"a",@progbits
	.sectionflags	@""
	.align	4
.nv.constant0._ZN7cutlass13device_kernelIN5flash11enable_sm90INS1_16FlashAttnFwdSm90INS1_25CollectiveMainloopFwdSm90ILi2EN4cute5tupleIJNS5_1CILi1EEES8_S8_EEENS6_IJNS7_ILi128EEESA_NS7_ILi192EEEEEELi128ENS_12float_e4m3_tEfNS_4arch4Sm90ELb0ELb1ELb1ELb0ELb0ELb0ELb0ELb1ELb1ELb0ELb0ELb0EEENS1_21CollectiveEpilogueFwdINS6_IJSA_SA_SA_EEES9_NS_10bfloat16_tESF_Li256ELb0ELb0ELb0ELb1EEENS1_30DynamicPersistentTileSchedulerILi256ELi128ELb0ELb0ELb1EEEEEEEEEvNT_6ParamsE:
	.zero		3840


//--------------------- .nv.constant0._ZN7cutlass13device_kernelIN5flash11enable_sm90INS1_16FlashAttnFwdSm90INS1_25CollectiveMainloopFwdSm90ILi2EN4cute5tupleIJNS5_1CILi1EEES8_S8_EEENS6_IJNS7_ILi128EEESA_NS7_ILi192EEEEEELi128ENS_12float_e4m3_tEfNS_4arch4Sm90ELb0ELb1ELb1ELb1ELb0ELb0ELb0ELb1ELb1ELb0ELb0ELb0EEENS1_21CollectiveEpilogueFwdINS6_IJSA_SA_SA_EEES9_NS_10bfloat16_tESF_Li256ELb1ELb0ELb0ELb1EEENS1_36VarlenDynamicPersistentTileSchedulerILi128ELi128ELi256ELi128ELb0ELb0ELb1ELb1ELb0ELb1EEEEEEEEEvNT_6ParamsE --------------------------
	.section	.nv.constant0._ZN7cutlass13device_kernelIN5flash11enable_sm90INS1_16FlashAttnFwdSm90INS1_25CollectiveMainloopFwdSm90ILi2EN4cute5tupleIJNS5_1CILi1EEES8_S8_EEENS6_IJNS7_ILi128EEESA_NS7_ILi192EEEEEELi128ENS_12float_e4m3_tEfNS_4arch4Sm90ELb0ELb1ELb1ELb1ELb0ELb0ELb0ELb1ELb1ELb0ELb0ELb0EEENS1_21CollectiveEpilogueFwdINS6_IJSA_SA_SA_EEES9_NS_10bfloat16_tESF_Li256ELb1ELb0ELb0ELb1EEENS1_36VarlenDynamicPersistentTileSchedulerILi128ELi128ELi256ELi128ELb0ELb0ELb1ELb1ELb0ELb1EEEEEEEEEvNT_6ParamsE,"a",@progbits
	.sectionflags	@""
	.align	4
.nv.constant0._ZN7cutlass13device_kernelIN5flash11enable_sm90INS1_16FlashAttnFwdSm90INS1_25CollectiveMainloopFwdSm90ILi2EN4cute5tupleIJNS5_1CILi1EEES8_S8_EEENS6_IJNS7_ILi128EEESA_NS7_ILi192EEEEEELi128ENS_12float_e4m3_tEfNS_4arch4Sm90ELb0ELb1ELb1ELb1ELb0ELb0ELb0ELb1ELb1ELb0ELb0ELb0EEENS1_21CollectiveEpilogueFwdINS6_IJSA_SA_SA_EEES9_NS_10bfloat16_tESF_Li256ELb1ELb0ELb0ELb1EEENS1_36VarlenDynamicPersistentTileSchedulerILi128ELi128ELi256ELi128ELb0ELb0ELb1ELb1ELb0ELb1EEEEEEEEEvNT_6ParamsE:
	.zero		3456


//--------------------- .nv.constant0._ZN7cutlass13device_kernelIN5flash11enable_sm90INS1_16FlashAttnFwdSm90INS1_25CollectiveMainloopFwdSm90ILi2EN4cute5tupleIJNS5_1CILi1EEES8_S8_EEENS6_IJNS7_ILi128EEESA_NS7_ILi192EEEEEELi128ENS_12float_e4m3_tEfNS_4arch4Sm90ELb0ELb1ELb1ELb1ELb0ELb1ELb0ELb1ELb1ELb0ELb0ELb0EEENS1_21CollectiveEpilogueFwdINS6_IJSA_SA_SA_EEES9_NS_10bfloat16_tESF_Li256ELb1ELb0ELb0ELb1EEENS1_36VarlenDynamicPersistentTileSchedulerILi128ELi128ELi256ELi128ELb0ELb0ELb1ELb1ELb0ELb1EEEEEEEEEvNT_6ParamsE --------------------------
	.section	.nv.constant0._ZN7cutlass13device_kernelIN5flash11enable_sm90INS1_16FlashAttnFwdSm90INS1_25CollectiveMainloopFwdSm90ILi2EN4cute5tupleIJNS5_1CILi1EEES8_S8_EEENS6_IJNS7_ILi128EEESA_NS7_ILi192EEEEEELi128ENS_12float_e4m3_tEfNS_4arch4Sm90ELb0ELb1ELb1ELb1ELb0ELb1ELb0ELb1ELb1ELb0ELb0ELb0EEENS1_21CollectiveEpilogueFwdINS6_IJSA_SA_SA_EEES9_NS_10bfloat16_tESF_Li256ELb1ELb0ELb0ELb1EEENS1_36VarlenDynamicPersistentTileSchedulerILi128ELi128ELi256ELi128ELb0ELb0ELb1ELb1ELb0ELb1EEEEEEEEEvNT_6ParamsE,"a",@progbits
	.sectionflags	@""
	.align	4
.nv.constant0._ZN7cutlass13device_kernelIN5flash11enable_sm90INS1_16FlashAttnFwdSm90INS1_25CollectiveMainloopFwdSm90ILi2EN4cute5tupleIJNS5_1CILi1EEES8_S8_EEENS6_IJNS7_ILi128EEESA_NS7_ILi192EEEEEELi128ENS_12float_e4m3_tEfNS_4arch4Sm90ELb0ELb1ELb1ELb1ELb0ELb1ELb0ELb1ELb1ELb0ELb0ELb0EEENS1_21CollectiveEpilogueFwdINS6_IJSA_SA_SA_EEES9_NS_10bfloat16_tESF_Li256ELb1ELb0ELb0ELb1EEENS1_36VarlenDynamicPersistentTileSchedulerILi128ELi128ELi256ELi128ELb0ELb0ELb1ELb1ELb0ELb1EEEEEEEEEvNT_6ParamsE:
	.zero		3456


//--------------------- .nv.constant0._ZN7cutlass13device_kernelIN5flash11enable_sm90INS1_16FlashAttnFwdSm90INS1_25CollectiveMainloopFwdSm90ILi2EN4cute5tupleIJNS5_1CILi1EEES8_S8_EEENS6_IJNS7_ILi128EEENS7_ILi160EEENS7_ILi192EEEEEELi128ENS_12float_e4m3_tEfNS_4arch4Sm90ELb1ELb0ELb1ELb0ELb0ELb0ELb0ELb1ELb1ELb0ELb0ELb0EEENS1_21CollectiveEpilogueFwdINS6_IJSA_SA_SB_EEES9_NS_10bfloat16_tESG_Li256ELb0ELb0ELb0ELb1EEENS1_30DynamicPersistentTileSchedulerILi256ELi128ELb0ELb0ELb1EEEEEEEEEvNT_6ParamsE --------------------------
	.section	.nv.constant0._ZN7cutlass13device_kernelIN5flash11enable_sm90INS1_16FlashAttnFwdSm90INS1_25CollectiveMainloopFwdSm90ILi2EN4cute5tupleIJNS5_1CILi1EEES8_S8_EEENS6_IJNS7_ILi128EEENS7_ILi160EEENS7_ILi192EEEEEELi128ENS_12float_e4m3_tEfNS_4arch4Sm90ELb1ELb0ELb1ELb0ELb0ELb0ELb0ELb1ELb1ELb0ELb0ELb0EEENS1_21CollectiveEpilogueFwdINS6_IJSA_SA_SB_EEES9_NS_10bfloat16_tESG_Li256ELb0ELb0ELb0ELb1EEENS1_30DynamicPersistentTileSchedulerILi256ELi128ELb0ELb0ELb1EEEEEEEEEvNT_6ParamsE,"a",@progbits
	.sectionflags	@""
	.align	4
.nv.constant0._ZN7cutlass13device_kernelIN5flash11enable_sm90INS1_16FlashAttnFwdSm90INS1_25CollectiveMainloopFwdSm90ILi2EN4cute5tupleIJNS5_1CILi1EEES8_S8_EEENS6_IJNS7_ILi128EEENS7_ILi160EEENS7_ILi192EEEEEELi128ENS_12float_e4m3_tEfNS_4arch4Sm90ELb1ELb0ELb1ELb0ELb0ELb0ELb0ELb1ELb1ELb0ELb0ELb0EEENS1_21CollectiveEpilogueFwdINS6_IJSA_SA_SB_EEES9_NS_10bfloat16_tESG_Li256ELb0ELb0ELb0ELb1EEENS1_30DynamicPersistentTileSchedulerILi256ELi128ELb0ELb0ELb1EEEEEEEEEvNT_6ParamsE:
	.zero		3840


//--------------------- .nv.constant0._ZN7cutlass13device_kernelIN5flash11enable_sm90INS1_16FlashAttnFwdSm90INS1_25CollectiveMainloopFwdSm90ILi2EN4cute5tupleIJNS5_1CILi1EEES8_S8_EEENS6_IJNS7_ILi128EEENS7_ILi160EEENS7_ILi192EEEEEELi128ENS_12float_e4m3_tEfNS_4arch4Sm90ELb1ELb0ELb1ELb1ELb0ELb0ELb0ELb1ELb1ELb0ELb0ELb0EEENS1_21CollectiveEpilogueFwdINS6_IJSA_SA_SB_EEES9_NS_10bfloat16_tESG_Li256ELb1ELb0ELb0ELb1EEENS1_36VarlenDynamicPersistentTileSchedulerILi128ELi160ELi256ELi128ELb0ELb0ELb1ELb1ELb1ELb1EEEEEEEEEvNT_6ParamsE --------------------------
	.section	.nv.constant0._ZN7cutlass13device_kernelIN5flash11enable_sm90INS1_16FlashAttnFwdSm90INS1_25CollectiveMainloopFwdSm90ILi2EN4cute5tupleIJNS5_1CILi1EEES8_S8_EEENS6_IJNS7_ILi128EEENS7_ILi160EEENS7_ILi192EEEEEELi128ENS_12float_e4m3_tEfNS_4arch4Sm90ELb1ELb0ELb1ELb1ELb0ELb0ELb0ELb1ELb1ELb0ELb0ELb0EEENS1_21CollectiveEpilogueFwdINS6_IJSA_SA_SB_EEES9_NS_10bfloat16_tESG_Li256ELb1ELb0ELb0ELb1EEENS1_36VarlenDynamicPersistentTileSchedulerILi128ELi160ELi256ELi128ELb0ELb0ELb1ELb1ELb1ELb1EEEEEEEEEvNT_6ParamsE,"a",@progbits
	.sectionflags	@""
	.align	4
.nv.constant0._ZN7cutlass13device_kernelIN5flash11enable_sm90INS1_16FlashAttnFwdSm90INS1_25CollectiveMainloopFwdSm90ILi2EN4cute5tupleIJNS5_1CILi1EEES8_S8_EEENS6_IJNS7_ILi128EEENS7_ILi160EEENS7_ILi192EEEEEELi128ENS_12float_e4m3_tEfNS_4arch4Sm90ELb1ELb0ELb1ELb1ELb0ELb0ELb0ELb1ELb1ELb0ELb0ELb0EEENS1_21CollectiveEpilogueFwdINS6_IJSA_SA_SB_EEES9_NS_10bfloat16_tESG_Li256ELb1ELb0ELb0ELb1EEENS1_36VarlenDynamicPersistentTileSchedulerILi128ELi160ELi256ELi128ELb0ELb0ELb1ELb1ELb1ELb1EEEEEEEEEvNT_6ParamsE:
	.zero		3456


//--------------------- .nv.constant0._ZN7cutlass13device_kernelIN5flash11enable_sm90INS1_16FlashAttnFwdSm90INS1_25CollectiveMainloopFwdSm90ILi2EN4cute5tupleIJNS5_1CILi1EEES8_S8_EEENS6_IJNS7_ILi128EEENS7_ILi160EEENS7_ILi192EEEEEELi128ENS_12float_e4m3_tEfNS_4arch4Sm90ELb1ELb0ELb1ELb1ELb0ELb1ELb0ELb1ELb1ELb0ELb0ELb0EEENS1_21CollectiveEpilogueFwdINS6_IJSA_SA_SB_EEES9_NS_10bfloat16_tESG_Li256ELb1ELb0ELb0ELb1EEENS1_36VarlenDynamicPersistentTileSchedulerILi128ELi160ELi256ELi128ELb0ELb0ELb1ELb1ELb1ELb1EEEEEEEEEvNT_6ParamsE --------------------------
	.section	.nv.constant0._ZN7cutlass13device_kernelIN5flash11enable_sm90INS1_16FlashAttnFwdSm90INS1_25CollectiveMainloopFwdSm90ILi2EN4cute5tupleIJNS5_1CILi1EEES8_S8_EEENS6_IJNS7_ILi128EEENS7_ILi160EEENS7_ILi192EEEEEELi128ENS_12float_e4m3_tEfNS_4arch4Sm90ELb1ELb0ELb1ELb1ELb0ELb1ELb0ELb1ELb1ELb0ELb0ELb0EEENS1_21CollectiveEpilogueFwdINS6_IJSA_SA_SB_EEES9_NS_10bfloat16_tESG_Li256ELb1ELb0ELb0ELb1EEENS1_36VarlenDynamicPersistentTileSchedulerILi128ELi160ELi256ELi128ELb0ELb0ELb1ELb1ELb1ELb1EEEEEEEEEvNT_6ParamsE,"a",@progbits
	.sectionflags	@""
	.align	4
.nv.constant0._ZN7cutlass13device_kernelIN5flash11enable_sm90INS1_16FlashAttnFwdSm90INS1_25CollectiveMainloopFwdSm90ILi2EN4cute5tupleIJNS5_1CILi1EEES8_S8_EEENS6_IJNS7_ILi128EEENS7_ILi160EEENS7_ILi192EEEEEELi128ENS_12float_e4m3_tEfNS_4arch4Sm90ELb1ELb0ELb1ELb1ELb0ELb1ELb0ELb1ELb1ELb0ELb0ELb0EEENS1_21CollectiveEpilogueFwdINS6_IJSA_SA_SB_EEES9_NS_10bfloat16_tESG_Li256ELb1ELb0ELb0ELb1EEENS1_36VarlenDynamicPersistentTileSchedulerILi128ELi160ELi256ELi128ELb0ELb0ELb1ELb1ELb1ELb1EEEEEEEEEvNT_6ParamsE:
	.zero		3456


//--------------------- SYMBOLS --------------------------

	.type		.nv.reservedSmem.offset0,@object
	.size		.nv.reservedSmem.offset0,0x4
